	.target	sm_100a

	.elftype	@"ET_EXEC"


//--------------------- .note.nv.tkinfo           --------------------------
	.section	.note.nv.tkinfo,"",@"SHT_NOTE"
	.sectionflags	@"SHF_NOTE_NV_TKINFO"
	.tkinfo
        /*0018*/ 	.word	0x00000002
        /*0030*/ 	.string	""
        /*0030*/ 	.string	"ptxas"
        /*0030*/ 	.string	"Cuda compilation tools, release 13.0, V13.0.88"
        /*0030*/ 	.string	"Build cuda_13.0.r13.0/compiler.36424714_0"
        /*0030*/ 	.string	"-arch sm_100a -m 64 "



//--------------------- .note.nv.cuinfo           --------------------------
	.section	.note.nv.cuinfo,"",@"SHT_NOTE"
	.sectionflags	@"SHF_NOTE_NV_CUINFO"
        /*0018*/ 	.short	0x0002
        /*001a*/ 	.short	0x0064
        /*001c*/ 	.short	0x0082
	.zero		2


//--------------------- .nv.info                  --------------------------
	.section	.nv.info,"",@"SHT_CUDA_INFO"
	.align	4


	//----- nvinfo : EIATTR_REGCOUNT
	.align		4
        /*0000*/ 	.byte	0x04, 0x2f
        /*0002*/ 	.short	(.L_19 - .L_18)
	.align		4
.L_18:
        /*0004*/ 	.word	index@(_ZN7cutlass13device_kernelINS_4gemm6kernel13GemmUniversalIN4cute5tupleIJiiiiEEENS1_10collective13CollectiveMmaINS1_35MainloopSm100TmaUmmaWarpSpecializedILi3ELi2ELi4ENS5_IJNS4_1CILi2EEENSA_ILi1EEESC_EEEEENS5_IJNSA_ILi64EEESF_NSA_ILi256EEEEEENS_6half_tENS5_IJlSC_lEEESI_SJ_NS4_8TiledMMAINS4_8MMA_AtomIJNS4_20SM100_MMA_F16BF16_SSISI_SI_fLi64ELi64ELNS4_4UMMA5MajorE0ELSO_0ELNSN_7ScaleInE0ELSP_0EEEEEENS4_6LayoutINS5_IJSC_SC_SC_EEENS5_IJNSA_ILi0EEESU_SU_EEEEENS5_IJNS4_10UnderscoreESX_SX_EEEEENS4_13SM90_TMA_LOADENS4_14ComposedLayoutINS4_7SwizzleILi3ELi4ELi3EEENS4_18smem_ptr_flag_bitsILi16EEENSS_INS5_IJNSA_ILi8EEESF_EEENS5_IJSF_SC_EEEEEEEvNS4_8identityENS4_23SM90_TMA_LOAD_MULTICASTES1A_vS1B_EENS_8epilogue10collective18CollectiveEpilogueINS1E_23Sm100TmaWarpSpecializedILi3ELi2ELi16ELb1ELb0EEEJSH_NS5_IJNSS_ISF_SC_EENSS_INSA_ILi32EEESC_EEEEESI_SJ_SI_SJ_NS1E_6fusion15FusionCallbacksIS1I_NS1N_17LinearCombinationISI_fSI_fLNS_15FloatRoundStyleE2EEESH_S1M_JEEENS4_5SM1004TMEM4LOAD26SM100_TMEM_LOAD_16dp256b4xES10_NS11_INS12_ILi2ELi4ELi3EEES15_NSS_INS5_IJS16_S1K_EEENS5_IJS1K_SC_EEEEEEENS4_17SM75_U32x4_LDSM_NENS4_14SM90_TMA_STOREES21_NS4_17SM90_U32x4_STSM_NENS4_39AutoVectorizingCopyWithAssumedAlignmentILi128EEEEEEvvEEEEvNT_6ParamsE)
        /*0008*/ 	.word	0x00000045


	//----- nvinfo : EIATTR_FRAME_SIZE
	.align		4
.L_19:
        /*000c*/ 	.byte	0x04, 0x11
        /*000e*/ 	.short	(.L_21 - .L_20)
	.align		4
.L_20:
        /*0010*/ 	.word	index@($__internal_2_$__cuda_sm10x_tcgen05_guardrail_trap_unallocated_columns_being_dealloced)
        /*0014*/ 	.word	0x00000000


	//----- nvinfo : EIATTR_FRAME_SIZE
	.align		4
.L_21:
        /*0018*/ 	.byte	0x04, 0x11
        /*001a*/ 	.short	(.L_23 - .L_22)
	.align		4
.L_22:
        /*001c*/ 	.word	index@($__internal_1_$__cuda_sm10x_tcgen05_guardrail_trap_phase_invalid_during_alloc)
        /*0020*/ 	.word	0x00000000


	//----- nvinfo : EIATTR_FRAME_SIZE
	.align		4
.L_23:
        /*0024*/ 	.byte	0x04, 0x11
        /*0026*/ 	.short	(.L_25 - .L_24)
	.align		4
.L_24:
        /*0028*/ 	.word	index@($__internal_0_$__cuda_sm10x_tcgen05_guardrail_trap_col_being_dealloced_not_returned_by_alloc)
        /*002c*/ 	.word	0x00000000


	//----- nvinfo : EIATTR_FRAME_SIZE
	.align		4
.L_25:
        /*0030*/ 	.byte	0x04, 0x11
        /*0032*/ 	.short	(.L_27 - .L_26)
	.align		4
.L_26:
        /*0034*/ 	.word	index@(_ZN7cutlass13device_kernelINS_4gemm6kernel13GemmUniversalIN4cute5tupleIJiiiiEEENS1_10collective13CollectiveMmaINS1_35MainloopSm100TmaUmmaWarpSpecializedILi3ELi2ELi4ENS5_IJNS4_1CILi2EEENSA_ILi1EEESC_EEEEENS5_IJNSA_ILi64EEESF_NSA_ILi256EEEEEENS_6half_tENS5_IJlSC_lEEESI_SJ_NS4_8TiledMMAINS4_8MMA_AtomIJNS4_20SM100_MMA_F16BF16_SSISI_SI_fLi64ELi64ELNS4_4UMMA5MajorE0ELSO_0ELNSN_7ScaleInE0ELSP_0EEEEEENS4_6LayoutINS5_IJSC_SC_SC_EEENS5_IJNSA_ILi0EEESU_SU_EEEEENS5_IJNS4_10UnderscoreESX_SX_EEEEENS4_13SM90_TMA_LOADENS4_14ComposedLayoutINS4_7SwizzleILi3ELi4ELi3EEENS4_18smem_ptr_flag_bitsILi16EEENSS_INS5_IJNSA_ILi8EEESF_EEENS5_IJSF_SC_EEEEEEEvNS4_8identityENS4_23SM90_TMA_LOAD_MULTICASTES1A_vS1B_EENS_8epilogue10collective18CollectiveEpilogueINS1E_23Sm100TmaWarpSpecializedILi3ELi2ELi16ELb1ELb0EEEJSH_NS5_IJNSS_ISF_SC_EENSS_INSA_ILi32EEESC_EEEEESI_SJ_SI_SJ_NS1E_6fusion15FusionCallbacksIS1I_NS1N_17LinearCombinationISI_fSI_fLNS_15FloatRoundStyleE2EEESH_S1M_JEEENS4_5SM1004TMEM4LOAD26SM100_TMEM_LOAD_16dp256b4xES10_NS11_INS12_ILi2ELi4ELi3EEES15_NSS_INS5_IJS16_S1K_EEENS5_IJS1K_SC_EEEEEEENS4_17SM75_U32x4_LDSM_NENS4_14SM90_TMA_STOREES21_NS4_17SM90_U32x4_STSM_NENS4_39AutoVectorizingCopyWithAssumedAlignmentILi128EEEEEEvvEEEEvNT_6ParamsE)
        /*0038*/ 	.word	0x00000000


	//----- nvinfo : EIATTR_MIN_STACK_SIZE
	.align		4
.L_27:
        /*003c*/ 	.byte	0x04, 0x12
        /*003e*/ 	.short	(.L_29 - .L_28)
	.align		4
.L_28:
        /*0040*/ 	.word	index@(_ZN7cutlass13device_kernelINS_4gemm6kernel13GemmUniversalIN4cute5tupleIJiiiiEEENS1_10collective13CollectiveMmaINS1_35MainloopSm100TmaUmmaWarpSpecializedILi3ELi2ELi4ENS5_IJNS4_1CILi2EEENSA_ILi1EEESC_EEEEENS5_IJNSA_ILi64EEESF_NSA_ILi256EEEEEENS_6half_tENS5_IJlSC_lEEESI_SJ_NS4_8TiledMMAINS4_8MMA_AtomIJNS4_20SM100_MMA_F16BF16_SSISI_SI_fLi64ELi64ELNS4_4UMMA5MajorE0ELSO_0ELNSN_7ScaleInE0ELSP_0EEEEEENS4_6LayoutINS5_IJSC_SC_SC_EEENS5_IJNSA_ILi0EEESU_SU_EEEEENS5_IJNS4_10UnderscoreESX_SX_EEEEENS4_13SM90_TMA_LOADENS4_14ComposedLayoutINS4_7SwizzleILi3ELi4ELi3EEENS4_18smem_ptr_flag_bitsILi16EEENSS_INS5_IJNSA_ILi8EEESF_EEENS5_IJSF_SC_EEEEEEEvNS4_8identityENS4_23SM90_TMA_LOAD_MULTICASTES1A_vS1B_EENS_8epilogue10collective18CollectiveEpilogueINS1E_23Sm100TmaWarpSpecializedILi3ELi2ELi16ELb1ELb0EEEJSH_NS5_IJNSS_ISF_SC_EENSS_INSA_ILi32EEESC_EEEEESI_SJ_SI_SJ_NS1E_6fusion15FusionCallbacksIS1I_NS1N_17LinearCombinationISI_fSI_fLNS_15FloatRoundStyleE2EEESH_S1M_JEEENS4_5SM1004TMEM4LOAD26SM100_TMEM_LOAD_16dp256b4xES10_NS11_INS12_ILi2ELi4ELi3EEES15_NSS_INS5_IJS16_S1K_EEENS5_IJS1K_SC_EEEEEEENS4_17SM75_U32x4_LDSM_NENS4_14SM90_TMA_STOREES21_NS4_17SM90_U32x4_STSM_NENS4_39AutoVectorizingCopyWithAssumedAlignmentILi128EEEEEEvvEEEEvNT_6ParamsE)
        /*0044*/ 	.word	0x00000000
.L_29:


//--------------------- .nv.compat                --------------------------
	.section	.nv.compat,"",@"SHT_CUDA_COMPAT_INFO"
	.align	4
        /*0000*/ 	.byte	0x02, 0x09, 0x01, 0x00, 0x02, 0x02, 0x02, 0x00, 0x02, 0x05, 0x05, 0x00, 0x03, 0x07, 0x01, 0x01
        /*0010*/ 	.byte	0x02, 0x03, 0x01, 0x00, 0x02, 0x06, 0x01, 0x00, 0x04, 0x0b, 0x08, 0x00, 0x09, 0x00, 0x00, 0x00
        /*0020*/ 	.byte	0x00, 0x00, 0x00, 0x00


//--------------------- .nv.info._ZN7cutlass13device_kernelINS_4gemm6kernel13GemmUniversalIN4cute5tupleIJiiiiEEENS1_10collective13CollectiveMmaINS1_35MainloopSm100TmaUmmaWarpSpecializedILi3ELi2ELi4ENS5_IJNS4_1CILi2EEENSA_ILi1EEESC_EEEEENS5_IJNSA_ILi64EEESF_NSA_ILi256EEEEEENS_6half_tENS5_IJlSC_lEEESI_SJ_NS4_8TiledMMAINS4_8MMA_AtomIJNS4_20SM100_MMA_F16BF16_SSISI_SI_fLi64ELi64ELNS4_4UMMA5MajorE0ELSO_0ELNSN_7ScaleInE0ELSP_0EEEEEENS4_6LayoutINS5_IJSC_SC_SC_EEENS5_IJNSA_ILi0EEESU_SU_EEEEENS5_IJNS4_10UnderscoreESX_SX_EEEEENS4_13SM90_TMA_LOADENS4_14ComposedLayoutINS4_7SwizzleILi3ELi4ELi3EEENS4_18smem_ptr_flag_bitsILi16EEENSS_INS5_IJNSA_ILi8EEESF_EEENS5_IJSF_SC_EEEEEEEvNS4_8identityENS4_23SM90_TMA_LOAD_MULTICASTES1A_vS1B_EENS_8epilogue10collective18CollectiveEpilogueINS1E_23Sm100TmaWarpSpecializedILi3ELi2ELi16ELb1ELb0EEEJSH_NS5_IJNSS_ISF_SC_EENSS_INSA_ILi32EEESC_EEEEESI_SJ_SI_SJ_NS1E_6fusion15FusionCallbacksIS1I_NS1N_17LinearCombinationISI_fSI_fLNS_15FloatRoundStyleE2EEESH_S1M_JEEENS4_5SM1004TMEM4LOAD26SM100_TMEM_LOAD_16dp256b4xES10_NS11_INS12_ILi2ELi4ELi3EEES15_NSS_INS5_IJS16_S1K_EEENS5_IJS1K_SC_EEEEEEENS4_17SM75_U32x4_LDSM_NENS4_14SM90_TMA_STOREES21_NS4_17SM90_U32x4_STSM_NENS4_39AutoVectorizingCopyWithAssumedAlignmentILi128EEEEEEvvEEEEvNT_6ParamsE --------------------------
	.section	.nv.info._ZN7cutlass13device_kernelINS_4gemm6kernel13GemmUniversalIN4cute5tupleIJiiiiEEENS1_10collective13CollectiveMmaINS1_35MainloopSm100TmaUmmaWarpSpecializedILi3ELi2ELi4ENS5_IJNS4_1CILi2EEENSA_ILi1EEESC_EEEEENS5_IJNSA_ILi64EEESF_NSA_ILi256EEEEEENS_6half_tENS5_IJlSC_lEEESI_SJ_NS4_8TiledMMAINS4_8MMA_AtomIJNS4_20SM100_MMA_F16BF16_SSISI_SI_fLi64ELi64ELNS4_4UMMA5MajorE0ELSO_0ELNSN_7ScaleInE0ELSP_0EEEEEENS4_6LayoutINS5_IJSC_SC_SC_EEENS5_IJNSA_ILi0EEESU_SU_EEEEENS5_IJNS4_10UnderscoreESX_SX_EEEEENS4_13SM90_TMA_LOADENS4_14ComposedLayoutINS4_7SwizzleILi3ELi4ELi3EEENS4_18smem_ptr_flag_bitsILi16EEENSS_INS5_IJNSA_ILi8EEESF_EEENS5_IJSF_SC_EEEEEEEvNS4_8identityENS4_23SM90_TMA_LOAD_MULTICASTES1A_vS1B_EENS_8epilogue10collective18CollectiveEpilogueINS1E_23Sm100TmaWarpSpecializedILi3ELi2ELi16ELb1ELb0EEEJSH_NS5_IJNSS_ISF_SC_EENSS_INSA_ILi32EEESC_EEEEESI_SJ_SI_SJ_NS1E_6fusion15FusionCallbacksIS1I_NS1N_17LinearCombinationISI_fSI_fLNS_15FloatRoundStyleE2EEESH_S1M_JEEENS4_5SM1004TMEM4LOAD26SM100_TMEM_LOAD_16dp256b4xES10_NS11_INS12_ILi2ELi4ELi3EEES15_NSS_INS5_IJS16_S1K_EEENS5_IJS1K_SC_EEEEEEENS4_17SM75_U32x4_LDSM_NENS4_14SM90_TMA_STOREES21_NS4_17SM90_U32x4_STSM_NENS4_39AutoVectorizingCopyWithAssumedAlignmentILi128EEEEEEvvEEEEvNT_6ParamsE,"",@"SHT_CUDA_INFO"
	.sectionflags	@""
	.align	4


	//----- nvinfo : EIATTR_CUDA_API_VERSION
	.align		4
        /*0000*/ 	.byte	0x04, 0x37
        /*0002*/ 	.short	(.L_31 - .L_30)
.L_30:
        /*0004*/ 	.word	0x00000082


	//----- nvinfo : EIATTR_KPARAM_INFO
	.align		4
.L_31:
        /*0008*/ 	.byte	0x04, 0x17
        /*000a*/ 	.short	(.L_33 - .L_32)
.L_32:
        /*000c*/ 	.word	0x00000000
        /*0010*/ 	.short	0x0000
        /*0012*/ 	.short	0x0000
        /*0014*/ 	.byte	0x00, 0xf0, 0x01, 0x20


	//----- nvinfo : EIATTR_AT_ENTRY_FRAGMENTS
	.align		4
.L_33:
        /*0018*/ 	.byte	0x04, 0x4f
        /*001a*/ 	.short	(.L_35 - .L_34)


	//   ....[0]....
.L_34:
        /*001c*/ 	.word	0x00000006


	//----- nvinfo : EIATTR_RESERVED_SMEM_USED
	.align		4
.L_35:
        /*0020*/ 	.byte	0x01, 0x41
	.zero		2


	//----- nvinfo : EIATTR_SPARSE_MMA_MASK
	.align		4
        /*0024*/ 	.byte	0x03, 0x50
        /*0026*/ 	.short	0x0000


	//----- nvinfo : EIATTR_TCGEN05_1CTA_USED
	.align		4
        /*0028*/ 	.byte	0x01, 0x51
	.zero		2


	//----- nvinfo : EIATTR_MAXREG_COUNT
	.align		4
        /*002c*/ 	.byte	0x03, 0x1b
        /*002e*/ 	.short	0x00ff


	//----- nvinfo : EIATTR_NUM_BARRIERS
	.align		4
        /*0030*/ 	.byte	0x02, 0x4c
        /*0032*/ 	.byte	0x07
	.zero		1


	//----- nvinfo : EIATTR_EXTERNS
	.align		4
        /*0034*/ 	.byte	0x04, 0x0f
        /*0036*/ 	.short	(.L_37 - .L_36)


	//   ....[0]....
	.align		4
.L_36:
        /*0038*/ 	.word	index@(__assertfail)


	//----- nvinfo : EIATTR_MERCURY_ISA_VERSION
	.align		4
.L_37:
        /*003c*/ 	.byte	0x03, 0x5f
        /*003e*/ 	.short	0x0101


	//----- nvinfo : EIATTR_INT_WARP_WIDE_INSTR_OFFSETS
	.align		4
        /*0040*/ 	.byte	0x04, 0x31
        /*0042*/ 	.short	(.L_39 - .L_38)


	//   ....[0]....
.L_38:
        /*0044*/ 	.word	0x00004570


	//   ....[1]....
        /*0048*/ 	.word	0x000045a0


	//   ....[2]....
        /*004c*/ 	.word	0x000045c0


	//   ....[3]....
        /*0050*/ 	.word	0x00005140


	//   ....[4]....
        /*0054*/ 	.word	0x00005260


	//   ....[5]....
        /*0058*/ 	.word	0x000053b0


	//   ....[6]....
        /*005c*/ 	.word	0x000054d0


	//----- nvinfo : EIATTR_COOP_GROUP_MASK_REGIDS
	.align		4
.L_39:
        /*0060*/ 	.byte	0x04, 0x29
        /*0062*/ 	.short	(.L_41 - .L_40)


	//   ....[0]....
.L_40:
        /*0064*/ 	.word	0xffffffff


	//   ....[1]....
        /*0068*/ 	.word	0xffffffff


	//   ....[2]....
        /*006c*/ 	.word	0xffffffff


	//   ....[3]....
        /*0070*/ 	.word	0xffffffff


	//   ....[4]....
        /*0074*/ 	.word	0xffffffff


	//   ....[5]....
        /*0078*/ 	.word	0xffffffff


	//   ....[6]....
        /*007c*/ 	.word	0xffffffff


	//   ....[7]....
        /*0080*/ 	.word	0xffffffff


	//   ....[8]....
        /*0084*/ 	.word	0xffffffff


	//   ....[9]....
        /*0088*/ 	.word	0xffffffff


	//   ....[10]....
        /*008c*/ 	.word	0xffffffff


	//   ....[11]....
        /*0090*/ 	.word	0xffffffff


	//   ....[12]....
        /*0094*/ 	.word	0xffffffff


	//   ....[13]....
        /*0098*/ 	.word	0xffffffff


	//----- nvinfo : EIATTR_COOP_GROUP_INSTR_OFFSETS
	.align		4
.L_41:
        /*009c*/ 	.byte	0x04, 0x28
        /*009e*/ 	.short	(.L_43 - .L_42)


	//   ....[0]....
.L_42:
        /*00a0*/ 	.word	0x00000080


	//   ....[1]....
        /*00a4*/ 	.word	0x000004f0


	//   ....[2]....
        /*00a8*/ 	.word	0x00000670


	//   ....[3]....
        /*00ac*/ 	.word	0x000007f0


	//   ....[4]....
        /*00b0*/ 	.word	0x000008f0


	//   ....[5]....
        /*00b4*/ 	.word	0x00000a60


	//   ....[6]....
        /*00b8*/ 	.word	0x00000c00


	//   ....[7]....
        /*00bc*/ 	.word	0x00000db0


	//   ....[8]....
        /*00c0*/ 	.word	0x00002470


	//   ....[9]....
        /*00c4*/ 	.word	0x000032a0


	//   ....[10]....
        /*00c8*/ 	.word	0x000034b0


	//   ....[11]....
        /*00cc*/ 	.word	0x000034e0


	//   ....[12]....
        /*00d0*/ 	.word	0x00004440


	//   ....[13]....
        /*00d4*/ 	.word	0x00004680


	//----- nvinfo : EIATTR_VRC_CTA_INIT_COUNT
	.align		4
.L_43:
        /*00d8*/ 	.byte	0x02, 0x4a
        /*00da*/ 	.byte	0x80
	.zero		1


	//----- nvinfo : EIATTR_SYSCALL_OFFSETS
	.align		4
        /*00dc*/ 	.byte	0x04, 0x46
        /*00de*/ 	.short	(.L_45 - .L_44)


	//   ....[0]....
.L_44:
        /*00e0*/ 	.word	0x000061f0


	//   ....[1]....
        /*00e4*/ 	.word	0x000062e0


	//   ....[2]....
        /*00e8*/ 	.word	0x00006b20


	//   ....[3]....
        /*00ec*/ 	.word	0x00007470


	//----- nvinfo : EIATTR_MBARRIER_INSTR_OFFSETS
	.align		4
.L_45:
        /*00f0*/ 	.byte	0x04, 0x39
        /*00f2*/ 	.short	(.L_47 - .L_46)


	//   ....[0]....
.L_46:
        /*00f4*/ 	.word	0x00000600
        /*00f8*/ 	.word	0x000000ff
        /*00fc*/ 	.word	0x00000000
        /*0100*/ 	.short	0x0100
        /*0102*/ 	.byte	0x04
	.zero		1


	//   ....[1]....
        /*0104*/ 	.word	0x00000610
        /*0108*/ 	.word	0x000000ff
        /*010c*/ 	.word	0x00000018
        /*0110*/ 	.short	0x0100
        /*0112*/ 	.byte	0x04
	.zero		1


	//   ....[2]....
        /*0114*/ 	.word	0x00000620
        /*0118*/ 	.word	0x000000ff
        /*011c*/ 	.word	0x00000008
        /*0120*/ 	.short	0x0100
        /*0122*/ 	.byte	0x04
	.zero		1


	//   ....[3]....
        /*0124*/ 	.word	0x00000630
        /*0128*/ 	.word	0x000000ff
        /*012c*/ 	.word	0x00000020
        /*0130*/ 	.short	0x0100
        /*0132*/ 	.byte	0x04
	.zero		1


	//   ....[4]....
        /*0134*/ 	.word	0x00000640
        /*0138*/ 	.word	0x000000ff
        /*013c*/ 	.word	0x00000010
        /*0140*/ 	.short	0x0100
        /*0142*/ 	.byte	0x04
	.zero		1


	//   ....[5]....
        /*0144*/ 	.word	0x00000650
        /*0148*/ 	.word	0x000000ff
        /*014c*/ 	.word	0x00000028
        /*0150*/ 	.short	0x0100
        /*0152*/ 	.byte	0x04
	.zero		1


	//   ....[6]....
        /*0154*/ 	.word	0x00000780
        /*0158*/ 	.word	0x000000ff
        /*015c*/ 	.word	0x00000030
        /*0160*/ 	.short	0x0100
        /*0162*/ 	.byte	0x04
	.zero		1


	//   ....[7]....
        /*0164*/ 	.word	0x00000790
        /*0168*/ 	.word	0x000000ff
        /*016c*/ 	.word	0x00000048
        /*0170*/ 	.short	0x0100
        /*0172*/ 	.byte	0x04
	.zero		1


	//   ....[8]....
        /*0174*/ 	.word	0x000007a0
        /*0178*/ 	.word	0x000000ff
        /*017c*/ 	.word	0x00000038
        /*0180*/ 	.short	0x0100
        /*0182*/ 	.byte	0x04
	.zero		1


	//   ....[9]....
        /*0184*/ 	.word	0x000007b0
        /*0188*/ 	.word	0x000000ff
        /*018c*/ 	.word	0x00000050
        /*0190*/ 	.short	0x0100
        /*0192*/ 	.byte	0x04
	.zero		1


	//   ....[10]....
        /*0194*/ 	.word	0x000007c0
        /*0198*/ 	.word	0x000000ff
        /*019c*/ 	.word	0x00000040
        /*01a0*/ 	.short	0x0100
        /*01a2*/ 	.byte	0x04
	.zero		1


	//   ....[11]....
        /*01a4*/ 	.word	0x000007d0
        /*01a8*/ 	.word	0x000000ff
        /*01ac*/ 	.word	0x00000058
        /*01b0*/ 	.short	0x0100
        /*01b2*/ 	.byte	0x04
	.zero		1


	//   ....[12]....
        /*01b4*/ 	.word	0x000008c0
        /*01b8*/ 	.word	0x000000ff
        /*01bc*/ 	.word	0x00000060
        /*01c0*/ 	.short	0x0100
        /*01c2*/ 	.byte	0x06
	.zero		1


	//   ....[13]....
        /*01c4*/ 	.word	0x000008d0
        /*01c8*/ 	.word	0x000000ff
        /*01cc*/ 	.word	0x00000068
        /*01d0*/ 	.short	0x0100
        /*01d2*/ 	.byte	0x06
	.zero		1


	//   ....[14]....
        /*01d4*/ 	.word	0x00000a10
        /*01d8*/ 	.word	0x000000ff
        /*01dc*/ 	.word	0x00000070
        /*01e0*/ 	.short	0x0100
        /*01e2*/ 	.byte	0x06
	.zero		1


	//   ....[15]....
        /*01e4*/ 	.word	0x00000a20
        /*01e8*/ 	.word	0x000000ff
        /*01ec*/ 	.word	0x00000080
        /*01f0*/ 	.short	0x0100
        /*01f2*/ 	.byte	0x06
	.zero		1


	//   ....[16]....
        /*01f4*/ 	.word	0x00000a30
        /*01f8*/ 	.word	0x000000ff
        /*01fc*/ 	.word	0x00000078
        /*0200*/ 	.short	0x0100
        /*0202*/ 	.byte	0x06
	.zero		1


	//   ....[17]....
        /*0204*/ 	.word	0x00000a40
        /*0208*/ 	.word	0x000000ff
        /*020c*/ 	.word	0x00000088
        /*0210*/ 	.short	0x0100
        /*0212*/ 	.byte	0x06
	.zero		1


	//   ....[18]....
        /*0214*/ 	.word	0x00000b70
        /*0218*/ 	.word	0x000000ff
        /*021c*/ 	.word	0x00000090
        /*0220*/ 	.short	0x0100
        /*0222*/ 	.byte	0x04
	.zero		1


	//   ....[19]....
        /*0224*/ 	.word	0x00000b80
        /*0228*/ 	.word	0x000000ff
        /*022c*/ 	.word	0x000000b0
        /*0230*/ 	.short	0x0100
        /*0232*/ 	.byte	0x04
	.zero		1


	//   ....[20]....
        /*0234*/ 	.word	0x00000b90
        /*0238*/ 	.word	0x000000ff
        /*023c*/ 	.word	0x00000098
        /*0240*/ 	.short	0x0100
        /*0242*/ 	.byte	0x04
	.zero		1


	//   ....[21]....
        /*0244*/ 	.word	0x00000ba0
        /*0248*/ 	.word	0x000000ff
        /*024c*/ 	.word	0x000000b8
        /*0250*/ 	.short	0x0100
        /*0252*/ 	.byte	0x04
	.zero		1


	//   ....[22]....
        /*0254*/ 	.word	0x00000bb0
        /*0258*/ 	.word	0x000000ff
        /*025c*/ 	.word	0x000000a0
        /*0260*/ 	.short	0x0100
        /*0262*/ 	.byte	0x04
	.zero		1


	//   ....[23]....
        /*0264*/ 	.word	0x00000bc0
        /*0268*/ 	.word	0x000000ff
        /*026c*/ 	.word	0x000000c0
        /*0270*/ 	.short	0x0100
        /*0272*/ 	.byte	0x04
	.zero		1


	//   ....[24]....
        /*0274*/ 	.word	0x00000bd0
        /*0278*/ 	.word	0x000000ff
        /*027c*/ 	.word	0x000000a8
        /*0280*/ 	.short	0x0100
        /*0282*/ 	.byte	0x04
	.zero		1


	//   ....[25]....
        /*0284*/ 	.word	0x00000be0
        /*0288*/ 	.word	0x000000ff
        /*028c*/ 	.word	0x000000c8
        /*0290*/ 	.short	0x0100
        /*0292*/ 	.byte	0x04
	.zero		1


	//   ....[26]....
        /*0294*/ 	.word	0x00000cd0
        /*0298*/ 	.word	0x000000ff
        /*029c*/ 	.word	0x000000d0
        /*02a0*/ 	.short	0x0100
        /*02a2*/ 	.byte	0x04
	.zero		1


	//   ....[27]....
        /*02a4*/ 	.word	0x00000ce0
        /*02a8*/ 	.word	0x000000ff
        /*02ac*/ 	.word	0x000000e0
        /*02b0*/ 	.short	0x0100
        /*02b2*/ 	.byte	0x04
	.zero		1


	//   ....[28]....
        /*02b4*/ 	.word	0x00000cf0
        /*02b8*/ 	.word	0x000000ff
        /*02bc*/ 	.word	0x000000d8
        /*02c0*/ 	.short	0x0100
        /*02c2*/ 	.byte	0x04
	.zero		1


	//   ....[29]....
        /*02c4*/ 	.word	0x00000d00
        /*02c8*/ 	.word	0x000000ff
        /*02cc*/ 	.word	0x000000e8
        /*02d0*/ 	.short	0x0100
        /*02d2*/ 	.byte	0x04
	.zero		1


	//   ....[30]....
        /*02d4*/ 	.word	0x00001830
        /*02d8*/ 	.word	0x00000000
        /*02dc*/ 	.word	0x000000e0
        /*02e0*/ 	.short	0x010a
        /*02e2*/ 	.byte	0xff
	.zero		1


	//   ....[31]....
        /*02e4*/ 	.word	0x00001860
        /*02e8*/ 	.word	0x00000000
        /*02ec*/ 	.word	0x000000d0
        /*02f0*/ 	.short	0x0101
        /*02f2*/ 	.byte	0xff
	.zero		1


	//   ....[32]....
        /*02f4*/ 	.word	0x00001930
        /*02f8*/ 	.word	0x000000ff
        /*02fc*/ 	.word	0x00000018
        /*0300*/ 	.short	0x010a
        /*0302*/ 	.byte	0x04
	.zero		1


	//   ....[33]....
        /*0304*/ 	.word	0x000019b0
        /*0308*/ 	.word	0x000000ff
        /*030c*/ 	.word	0x00000018
        /*0310*/ 	.short	0x010a
        /*0312*/ 	.byte	0x39
	.zero		1


	//   ....[34]....
        /*0314*/ 	.word	0x00001af0
        /*0318*/ 	.word	0x000000ff
        /*031c*/ 	.word	0x00000018
        /*0320*/ 	.short	0x010a
        /*0322*/ 	.byte	0x04
	.zero		1


	//   ....[35]....
        /*0324*/ 	.word	0x00001ed0
        /*0328*/ 	.word	0x000000ff
        /*032c*/ 	.word	0x00000068
        /*0330*/ 	.short	0x0101
        /*0332*/ 	.byte	0x15
	.zero		1


	//   ....[36]....
        /*0334*/ 	.word	0x00001ef0
        /*0338*/ 	.word	0x000000ff
        /*033c*/ 	.word	0x00000018
        /*0340*/ 	.short	0x010a
        /*0342*/ 	.byte	0x04
	.zero		1


	//   ....[37]....
        /*0344*/ 	.word	0x00001f70
        /*0348*/ 	.word	0x000000ff
        /*034c*/ 	.word	0x00000018
        /*0350*/ 	.short	0x010a
        /*0352*/ 	.byte	0x39
	.zero		1


	//   ....[38]....
        /*0354*/ 	.word	0x000020b0
        /*0358*/ 	.word	0x000000ff
        /*035c*/ 	.word	0x00000018
        /*0360*/ 	.short	0x010a
        /*0362*/ 	.byte	0x04
	.zero		1


	//   ....[39]....
        /*0364*/ 	.word	0x000024a0
        /*0368*/ 	.word	0x00000003
        /*036c*/ 	.word	0x00000070
        /*0370*/ 	.short	0x010a
        /*0372*/ 	.byte	0xff
	.zero		1


	//   ....[40]....
        /*0374*/ 	.word	0x000025f0
        /*0378*/ 	.word	0x00000000
        /*037c*/ 	.word	0x00000000
        /*0380*/ 	.short	0x0101
        /*0382*/ 	.byte	0xff
	.zero		1


	//   ....[41]....
        /*0384*/ 	.word	0x00002bb0
        /*0388*/ 	.word	0x000000ff
        /*038c*/ 	.word	0x00000000
        /*0390*/ 	.short	0x010a
        /*0392*/ 	.byte	0x04
	.zero		1


	//   ....[42]....
        /*0394*/ 	.word	0x00002c40
        /*0398*/ 	.word	0x000000ff
        /*039c*/ 	.word	0x00000000
        /*03a0*/ 	.short	0x010a
        /*03a2*/ 	.byte	0x05
	.zero		1


	//   ....[43]....
        /*03a4*/ 	.word	0x00002ce0
        /*03a8*/ 	.word	0x00000000
        /*03ac*/ 	.word	0x00000000
        /*03b0*/ 	.short	0x010a
        /*03b2*/ 	.byte	0xff
	.zero		1


	//   ....[44]....
        /*03b4*/ 	.word	0x00002e00
        /*03b8*/ 	.word	0x00000002
        /*03bc*/ 	.word	0x000000d0
        /*03c0*/ 	.short	0x010a
        /*03c2*/ 	.byte	0xff
	.zero		1


	//   ....[45]....
        /*03c4*/ 	.word	0x00002e70
        /*03c8*/ 	.word	0x00000002
        /*03cc*/ 	.word	0x00000000
        /*03d0*/ 	.short	0x0101
        /*03d2*/ 	.byte	0xff
	.zero		1


	//   ....[46]....
        /*03d4*/ 	.word	0x00002e90
        /*03d8*/ 	.word	0x000000ff
        /*03dc*/ 	.word	0x00000080
        /*03e0*/ 	.short	0x010a
        /*03e2*/ 	.byte	0x04
	.zero		1


	//   ....[47]....
        /*03e4*/ 	.word	0x00002fb0
        /*03e8*/ 	.word	0x00000002
        /*03ec*/ 	.word	0x00000070
        /*03f0*/ 	.short	0x010a
        /*03f2*/ 	.byte	0xff
	.zero		1


	//   ....[48]....
        /*03f4*/ 	.word	0x000030b0
        /*03f8*/ 	.word	0x00000002
        /*03fc*/ 	.word	0x00000000
        /*0400*/ 	.short	0x0101
        /*0402*/ 	.byte	0xff
	.zero		1


	//   ....[49]....
        /*0404*/ 	.word	0x00003140
        /*0408*/ 	.word	0x000000ff
        /*040c*/ 	.word	0x00000080
        /*0410*/ 	.short	0x0106
        /*0412*/ 	.byte	0x04
	.zero		1


	//   ....[50]....
        /*0414*/ 	.word	0x00003160
        /*0418*/ 	.word	0x000000ff
        /*041c*/ 	.word	0x00000080
        /*0420*/ 	.short	0x010a
        /*0422*/ 	.byte	0x04
	.zero		1


	//   ....[51]....
        /*0424*/ 	.word	0x000031f0
        /*0428*/ 	.word	0x000000ff
        /*042c*/ 	.word	0x00000080
        /*0430*/ 	.short	0x0106
        /*0432*/ 	.byte	0x07
	.zero		1


	//   ....[52]....
        /*0434*/ 	.word	0x00003230
        /*0438*/ 	.word	0x00000000
        /*043c*/ 	.word	0x00000080
        /*0440*/ 	.short	0x010a
        /*0442*/ 	.byte	0xff
	.zero		1


	//   ....[53]....
        /*0444*/ 	.word	0x00003750
        /*0448*/ 	.word	0x00000000
        /*044c*/ 	.word	0x00000070
        /*0450*/ 	.short	0x010a
        /*0452*/ 	.byte	0xff
	.zero		1


	//   ....[54]....
        /*0454*/ 	.word	0x00003870
        /*0458*/ 	.word	0x00000003
        /*045c*/ 	.word	0x00000000
        /*0460*/ 	.short	0x0101
        /*0462*/ 	.byte	0xff
	.zero		1


	//   ....[55]....
        /*0464*/ 	.word	0x00003880
        /*0468*/ 	.word	0x000000ff
        /*046c*/ 	.word	0x00000000
        /*0470*/ 	.short	0x010a
        /*0472*/ 	.byte	0x04
	.zero		1


	//   ....[56]....
        /*0474*/ 	.word	0x000038d0
        /*0478*/ 	.word	0x000000ff
        /*047c*/ 	.word	0x000000b0
        /*0480*/ 	.short	0x010a
        /*0482*/ 	.byte	0x05
	.zero		1


	//   ....[57]....
        /*0484*/ 	.word	0x000039e0
        /*0488*/ 	.word	0x000000ff
        /*048c*/ 	.word	0x00000000
        /*0490*/ 	.short	0x010a
        /*0492*/ 	.byte	0x05
	.zero		1


	//   ....[58]....
        /*0494*/ 	.word	0x00003b30
        /*0498*/ 	.word	0x000000ff
        /*049c*/ 	.word	0x00000000
        /*04a0*/ 	.short	0x010a
        /*04a2*/ 	.byte	0x07
	.zero		1


	//   ....[59]....
        /*04a4*/ 	.word	0x00004270
        /*04a8*/ 	.word	0x000000ff
        /*04ac*/ 	.word	0x00000000
        /*04b0*/ 	.short	0x010a
        /*04b2*/ 	.byte	0x04
	.zero		1


	//   ....[60]....
        /*04b4*/ 	.word	0x00004300
        /*04b8*/ 	.word	0x000000ff
        /*04bc*/ 	.word	0x00000000
        /*04c0*/ 	.short	0x010a
        /*04c2*/ 	.byte	0x05
	.zero		1


	//   ....[61]....
        /*04c4*/ 	.word	0x00004390
        /*04c8*/ 	.word	0x000000ff
        /*04cc*/ 	.word	0x00000000
        /*04d0*/ 	.short	0x010a
        /*04d2*/ 	.byte	0x05
	.zero		1


	//   ....[62]....
        /*04d4*/ 	.word	0x00004420
        /*04d8*/ 	.word	0x000000ff
        /*04dc*/ 	.word	0x00000000
        /*04e0*/ 	.short	0x010a
        /*04e2*/ 	.byte	0x04
	.zero		1


	//   ....[63]....
        /*04e4*/ 	.word	0x00004910
        /*04e8*/ 	.word	0x00000008
        /*04ec*/ 	.word	0x00000070
        /*04f0*/ 	.short	0x010a
        /*04f2*/ 	.byte	0xff
	.zero		1


	//   ....[64]....
        /*04f4*/ 	.word	0x00004a80
        /*04f8*/ 	.word	0x00000000
        /*04fc*/ 	.word	0x00000000
        /*0500*/ 	.short	0x0101
        /*0502*/ 	.byte	0xff
	.zero		1


	//   ....[65]....
        /*0504*/ 	.word	0x00004f50
        /*0508*/ 	.word	0x000000ff
        /*050c*/ 	.word	0x00000068
        /*0510*/ 	.short	0x010a
        /*0512*/ 	.byte	0x18
	.zero		1


	//   ....[66]....
        /*0514*/ 	.word	0x00005120
        /*0518*/ 	.word	0x000000ff
        /*051c*/ 	.word	0x00000048
        /*0520*/ 	.short	0x010a
        /*0522*/ 	.byte	0x04
	.zero		1


	//   ....[67]....
        /*0524*/ 	.word	0x00005300
        /*0528*/ 	.word	0x000000ff
        /*052c*/ 	.word	0x00000030
        /*0530*/ 	.short	0x010b
        /*0532*/ 	.byte	0x04
	.zero		1


	//   ....[68]....
        /*0534*/ 	.word	0x00005310
        /*0538*/ 	.word	0x000000ff
        /*053c*/ 	.word	0x00000000
        /*0540*/ 	.short	0x0101
        /*0542*/ 	.byte	0x07
	.zero		1


	//   ....[69]....
        /*0544*/ 	.word	0x00005320
        /*0548*/ 	.word	0x000000ff
        /*054c*/ 	.word	0x00000048
        /*0550*/ 	.short	0x010a
        /*0552*/ 	.byte	0x05
	.zero		1


	//   ....[70]....
        /*0554*/ 	.word	0x00005570
        /*0558*/ 	.word	0x000000ff
        /*055c*/ 	.word	0x00000030
        /*0560*/ 	.short	0x010b
        /*0562*/ 	.byte	0x05
	.zero		1


	//   ....[71]....
        /*0564*/ 	.word	0x00005580
        /*0568*/ 	.word	0x000000ff
        /*056c*/ 	.word	0x00000000
        /*0570*/ 	.short	0x0101
        /*0572*/ 	.byte	0x04
	.zero		1


	//   ....[72]....
        /*0574*/ 	.word	0x000055d0
        /*0578*/ 	.word	0x000000ff
        /*057c*/ 	.word	0x00000000
        /*0580*/ 	.short	0x010a
        /*0582*/ 	.byte	0x04
	.zero		1


	//   ....[73]....
        /*0584*/ 	.word	0x00005660
        /*0588*/ 	.word	0x000000ff
        /*058c*/ 	.word	0x00000000
        /*0590*/ 	.short	0x010a
        /*0592*/ 	.byte	0x05
	.zero		1


	//   ....[74]....
        /*0594*/ 	.word	0x00005700
        /*0598*/ 	.word	0x00000000
        /*059c*/ 	.word	0x00000000
        /*05a0*/ 	.short	0x010a
        /*05a2*/ 	.byte	0xff
	.zero		1


	//   ....[75]....
        /*05a4*/ 	.word	0x00005a60
        /*05a8*/ 	.word	0x00000000
        /*05ac*/ 	.word	0x00000070
        /*05b0*/ 	.short	0x010a
        /*05b2*/ 	.byte	0xff
	.zero		1


	//   ....[76]....
        /*05b4*/ 	.word	0x00005b30
        /*05b8*/ 	.word	0x00000000
        /*05bc*/ 	.word	0x00000000
        /*05c0*/ 	.short	0x0101
        /*05c2*/ 	.byte	0xff
	.zero		1


	//   ....[77]....
        /*05c4*/ 	.word	0x00006740
        /*05c8*/ 	.word	0x00000002
        /*05cc*/ 	.word	0x00000030
        /*05d0*/ 	.short	0x010a
        /*05d2*/ 	.byte	0xff
	.zero		1


	//   ....[78]....
        /*05d4*/ 	.word	0x00006780
        /*05d8*/ 	.word	0x0000001b
        /*05dc*/ 	.word	0x00000090
        /*05e0*/ 	.short	0x010a
        /*05e2*/ 	.byte	0xff
	.zero		1


	//   ....[79]....
        /*05e4*/ 	.word	0x00006870
        /*05e8*/ 	.word	0x00000002
        /*05ec*/ 	.word	0x00000030
        /*05f0*/ 	.short	0x010a
        /*05f2*/ 	.byte	0xff
	.zero		1


	//   ....[80]....
        /*05f4*/ 	.word	0x00006a00
        /*05f8*/ 	.word	0x0000001b
        /*05fc*/ 	.word	0x00000090
        /*0600*/ 	.short	0x010a
        /*0602*/ 	.byte	0xff
	.zero		1


	//   ....[81]....
        /*0604*/ 	.word	0x000071d0
        /*0608*/ 	.word	0x00000000
        /*060c*/ 	.word	0x00000000
        /*0610*/ 	.short	0x0101
        /*0612*/ 	.byte	0xff
	.zero		1


	//   ....[82]....
        /*0614*/ 	.word	0x000071e0
        /*0618*/ 	.word	0x00000002
        /*061c*/ 	.word	0x00000030
        /*0620*/ 	.short	0x010a
        /*0622*/ 	.byte	0xff
	.zero		1


	//   ....[83]....
        /*0624*/ 	.word	0x000072a0
        /*0628*/ 	.word	0x00000002
        /*062c*/ 	.word	0x00000030
        /*0630*/ 	.short	0x010a
        /*0632*/ 	.byte	0xff
	.zero		1


	//   ....[84]....
        /*0634*/ 	.word	0x00007650
        /*0638*/ 	.word	0x000000ff
        /*063c*/ 	.word	0x00000000
        /*0640*/ 	.short	0x0101
        /*0642*/ 	.byte	0x04
	.zero		1


	//   ....[85]....
        /*0644*/ 	.word	0x00007ba0
        /*0648*/ 	.word	0x00000000
        /*064c*/ 	.word	0x00000000
        /*0650*/ 	.short	0x0101
        /*0652*/ 	.byte	0xff
	.zero		1


	//   ....[86]....
        /*0654*/ 	.word	0x00007e50
        /*0658*/ 	.word	0x000000ff
        /*065c*/ 	.word	0x00000000
        /*0660*/ 	.short	0x0101
        /*0662*/ 	.byte	0x04
	.zero		1


	//   ....[87]....
        /*0664*/ 	.word	0x00007e70
        /*0668*/ 	.word	0x00000000
        /*066c*/ 	.word	0x000000e0
        /*0670*/ 	.short	0x010a
        /*0672*/ 	.byte	0xff
	.zero		1


	//   ....[88]....
        /*0674*/ 	.word	0x00007ed0
        /*0678*/ 	.word	0x00000000
        /*067c*/ 	.word	0x00000018
        /*0680*/ 	.short	0x010a
        /*0682*/ 	.byte	0xff
	.zero		1


	//   ....[89]....
        /*0684*/ 	.word	0x00007f30
        /*0688*/ 	.word	0x00000000
        /*068c*/ 	.word	0x00000018
        /*0690*/ 	.short	0x010a
        /*0692*/ 	.byte	0xff
	.zero		1


	//   ....[90]....
        /*0694*/ 	.word	0x00007f80
        /*0698*/ 	.word	0x00000003
        /*069c*/ 	.word	0x00000070
        /*06a0*/ 	.short	0x010a
        /*06a2*/ 	.byte	0xff
	.zero		1


	//   ....[91]....
        /*06a4*/ 	.word	0x00007fe0
        /*06a8*/ 	.word	0x00000000
        /*06ac*/ 	.word	0x00000000
        /*06b0*/ 	.short	0x010a
        /*06b2*/ 	.byte	0xff
	.zero		1


	//   ....[92]....
        /*06b4*/ 	.word	0x00008040
        /*06b8*/ 	.word	0x00000000
        /*06bc*/ 	.word	0x00000000
        /*06c0*/ 	.short	0x010a
        /*06c2*/ 	.byte	0xff
	.zero		1


	//   ....[93]....
        /*06c4*/ 	.word	0x00008090
        /*06c8*/ 	.word	0x00000002
        /*06cc*/ 	.word	0x000000d0
        /*06d0*/ 	.short	0x010a
        /*06d2*/ 	.byte	0xff
	.zero		1


	//   ....[94]....
        /*06d4*/ 	.word	0x000080f0
        /*06d8*/ 	.word	0x00000002
        /*06dc*/ 	.word	0x00000080
        /*06e0*/ 	.short	0x010a
        /*06e2*/ 	.byte	0xff
	.zero		1


	//   ....[95]....
        /*06e4*/ 	.word	0x00008140
        /*06e8*/ 	.word	0x00000002
        /*06ec*/ 	.word	0x00000070
        /*06f0*/ 	.short	0x010a
        /*06f2*/ 	.byte	0xff
	.zero		1


	//   ....[96]....
        /*06f4*/ 	.word	0x000081a0
        /*06f8*/ 	.word	0x00000000
        /*06fc*/ 	.word	0x00000080
        /*0700*/ 	.short	0x010a
        /*0702*/ 	.byte	0xff
	.zero		1


	//   ....[97]....
        /*0704*/ 	.word	0x000081f0
        /*0708*/ 	.word	0x00000000
        /*070c*/ 	.word	0x00000070
        /*0710*/ 	.short	0x010a
        /*0712*/ 	.byte	0xff
	.zero		1


	//   ....[98]....
        /*0714*/ 	.word	0x00008260
        /*0718*/ 	.word	0x00000002
        /*071c*/ 	.word	0x000000b0
        /*0720*/ 	.short	0x010a
        /*0722*/ 	.byte	0xff
	.zero		1


	//   ....[99]....
        /*0724*/ 	.word	0x000082c0
        /*0728*/ 	.word	0x00000000
        /*072c*/ 	.word	0x00000000
        /*0730*/ 	.short	0x010a
        /*0732*/ 	.byte	0xff
	.zero		1


	//   ....[100]....
        /*0734*/ 	.word	0x00008320
        /*0738*/ 	.word	0x00000000
        /*073c*/ 	.word	0x00000000
        /*0740*/ 	.short	0x010a
        /*0742*/ 	.byte	0xff
	.zero		1


	//   ....[101]....
        /*0744*/ 	.word	0x00008380
        /*0748*/ 	.word	0x00000000
        /*074c*/ 	.word	0x00000000
        /*0750*/ 	.short	0x010a
        /*0752*/ 	.byte	0xff
	.zero		1


	//   ....[102]....
        /*0754*/ 	.word	0x000083e0
        /*0758*/ 	.word	0x00000000
        /*075c*/ 	.word	0x00000000
        /*0760*/ 	.short	0x010a
        /*0762*/ 	.byte	0xff
	.zero		1


	//   ....[103]....
        /*0764*/ 	.word	0x00008440
        /*0768*/ 	.word	0x00000000
        /*076c*/ 	.word	0x00000000
        /*0770*/ 	.short	0x010a
        /*0772*/ 	.byte	0xff
	.zero		1


	//   ....[104]....
        /*0774*/ 	.word	0x00008490
        /*0778*/ 	.word	0x00000008
        /*077c*/ 	.word	0x00000070
        /*0780*/ 	.short	0x010a
        /*0782*/ 	.byte	0xff
	.zero		1


	//   ....[105]....
        /*0784*/ 	.word	0x000084f0
        /*0788*/ 	.word	0x00000000
        /*078c*/ 	.word	0x00000068
        /*0790*/ 	.short	0x010a
        /*0792*/ 	.byte	0xff
	.zero		1


	//   ....[106]....
        /*0794*/ 	.word	0x00008550
        /*0798*/ 	.word	0x00000000
        /*079c*/ 	.word	0x00000048
        /*07a0*/ 	.short	0x010a
        /*07a2*/ 	.byte	0xff
	.zero		1


	//   ....[107]....
        /*07a4*/ 	.word	0x000085b0
        /*07a8*/ 	.word	0x00000002
        /*07ac*/ 	.word	0x00000048
        /*07b0*/ 	.short	0x010a
        /*07b2*/ 	.byte	0xff
	.zero		1


	//   ....[108]....
        /*07b4*/ 	.word	0x00008610
        /*07b8*/ 	.word	0x00000000
        /*07bc*/ 	.word	0x00000000
        /*07c0*/ 	.short	0x010a
        /*07c2*/ 	.byte	0xff
	.zero		1


	//   ....[109]....
        /*07c4*/ 	.word	0x00008670
        /*07c8*/ 	.word	0x00000000
        /*07cc*/ 	.word	0x00000000
        /*07d0*/ 	.short	0x010a
        /*07d2*/ 	.byte	0xff
	.zero		1


	//   ....[110]....
        /*07d4*/ 	.word	0x000086c0
        /*07d8*/ 	.word	0x00000000
        /*07dc*/ 	.word	0x00000070
        /*07e0*/ 	.short	0x010a
        /*07e2*/ 	.byte	0xff
	.zero		1


	//   ....[111]....
        /*07e4*/ 	.word	0x00008710
        /*07e8*/ 	.word	0x00000002
        /*07ec*/ 	.word	0x00000030
        /*07f0*/ 	.short	0x010a
        /*07f2*/ 	.byte	0xff
	.zero		1


	//   ....[112]....
        /*07f4*/ 	.word	0x00008760
        /*07f8*/ 	.word	0x0000001b
        /*07fc*/ 	.word	0x00000090
        /*0800*/ 	.short	0x010a
        /*0802*/ 	.byte	0xff
	.zero		1


	//   ....[113]....
        /*0804*/ 	.word	0x000087b0
        /*0808*/ 	.word	0x00000002
        /*080c*/ 	.word	0x00000030
        /*0810*/ 	.short	0x010a
        /*0812*/ 	.byte	0xff
	.zero		1


	//----- nvinfo : EIATTR_NUM_MBARRIERS
	.align		4
.L_47:
        /*0814*/ 	.byte	0x03, 0x38
        /*0816*/ 	.short	0x001e


	//----- nvinfo : EIATTR_EXIT_INSTR_OFFSETS
	.align		4
        /*0818*/ 	.byte	0x04, 0x1c
        /*081a*/ 	.short	(.L_49 - .L_48)


	//   ....[0]....
.L_48:
        /*081c*/ 	.word	0x00002d10


	//   ....[1]....
        /*0820*/ 	.word	0x00003200


	//   ....[2]....
        /*0824*/ 	.word	0x00003260


	//   ....[3]....
        /*0828*/ 	.word	0x00004690


	//   ....[4]....
        /*082c*/ 	.word	0x00005730


	//   ....[5]....
        /*0830*/ 	.word	0x00005770


	//   ....[6]....
        /*0834*/ 	.word	0x00007d40


	//   ....[7]....
        /*0838*/ 	.word	0x00007dc0


	//   ....[8]....
        /*083c*/ 	.word	0x00007df0


	//   ....[9]....
        /*0840*/ 	.word	0x00007e60


	//----- nvinfo : EIATTR_MAX_THREADS
	.align		4
.L_49:
        /*0844*/ 	.byte	0x04, 0x05
        /*0846*/ 	.short	(.L_51 - .L_50)
.L_50:
        /*0848*/ 	.word	0x00000100
        /*084c*/ 	.word	0x00000001
        /*0850*/ 	.word	0x00000001


	//----- nvinfo : EIATTR_CRS_STACK_SIZE
	.align		4
.L_51:
        /*0854*/ 	.byte	0x04, 0x1e
        /*0856*/ 	.short	(.L_53 - .L_52)
.L_52:
        /*0858*/ 	.word	0x00000000


	//----- nvinfo : EIATTR_CBANK_PARAM_SIZE
	.align		4
.L_53:
        /*085c*/ 	.byte	0x03, 0x19
        /*085e*/ 	.short	0x0800


	//----- nvinfo : EIATTR_PARAM_CBANK
	.align		4
        /*0860*/ 	.byte	0x04, 0x0a
        /*0862*/ 	.short	(.L_55 - .L_54)
	.align		4
.L_54:
        /*0864*/ 	.word	index@(.nv.constant0._ZN7cutlass13device_kernelINS_4gemm6kernel13GemmUniversalIN4cute5tupleIJiiiiEEENS1_10collective13CollectiveMmaINS1_35MainloopSm100TmaUmmaWarpSpecializedILi3ELi2ELi4ENS5_IJNS4_1CILi2EEENSA_ILi1EEESC_EEEEENS5_IJNSA_ILi64EEESF_NSA_ILi256EEEEEENS_6half_tENS5_IJlSC_lEEESI_SJ_NS4_8TiledMMAINS4_8MMA_AtomIJNS4_20SM100_MMA_F16BF16_SSISI_SI_fLi64ELi64ELNS4_4UMMA5MajorE0ELSO_0ELNSN_7ScaleInE0ELSP_0EEEEEENS4_6LayoutINS5_IJSC_SC_SC_EEENS5_IJNSA_ILi0EEESU_SU_EEEEENS5_IJNS4_10UnderscoreESX_SX_EEEEENS4_13SM90_TMA_LOADENS4_14ComposedLayoutINS4_7SwizzleILi3ELi4ELi3EEENS4_18smem_ptr_flag_bitsILi16EEENSS_INS5_IJNSA_ILi8EEESF_EEENS5_IJSF_SC_EEEEEEEvNS4_8identityENS4_23SM90_TMA_LOAD_MULTICASTES1A_vS1B_EENS_8epilogue10collective18CollectiveEpilogueINS1E_23Sm100TmaWarpSpecializedILi3ELi2ELi16ELb1ELb0EEEJSH_NS5_IJNSS_ISF_SC_EENSS_INSA_ILi32EEESC_EEEEESI_SJ_SI_SJ_NS1E_6fusion15FusionCallbacksIS1I_NS1N_17LinearCombinationISI_fSI_fLNS_15FloatRoundStyleE2EEESH_S1M_JEEENS4_5SM1004TMEM4LOAD26SM100_TMEM_LOAD_16dp256b4xES10_NS11_INS12_ILi2ELi4ELi3EEES15_NSS_INS5_IJS16_S1K_EEENS5_IJS1K_SC_EEEEEEENS4_17SM75_U32x4_LDSM_NENS4_14SM90_TMA_STOREES21_NS4_17SM90_U32x4_STSM_NENS4_39AutoVectorizingCopyWithAssumedAlignmentILi128EEEEEEvvEEEEvNT_6ParamsE)
        /*0868*/ 	.short	0x0380
        /*086a*/ 	.short	0x0800


	//----- nvinfo : EIATTR_SW_WAR
	.align		4
.L_55:
        /*086c*/ 	.byte	0x04, 0x36
        /*086e*/ 	.short	(.L_57 - .L_56)
.L_56:
        /*0870*/ 	.word	0x00000008
.L_57:


//--------------------- .nv.callgraph             --------------------------
	.section	.nv.callgraph,"",@"SHT_CUDA_CALLGRAPH"
	.align	4
	.sectionentsize	8
	.align		4
        /*0000*/ 	.word	0x00000000
	.align		4
        /*0004*/ 	.word	0xffffffff
	.align		4
        /*0008*/ 	.word	index@(_ZN7cutlass13device_kernelINS_4gemm6kernel13GemmUniversalIN4cute5tupleIJiiiiEEENS1_10collective13CollectiveMmaINS1_35MainloopSm100TmaUmmaWarpSpecializedILi3ELi2ELi4ENS5_IJNS4_1CILi2EEENSA_ILi1EEESC_EEEEENS5_IJNSA_ILi64EEESF_NSA_ILi256EEEEEENS_6half_tENS5_IJlSC_lEEESI_SJ_NS4_8TiledMMAINS4_8MMA_AtomIJNS4_20SM100_MMA_F16BF16_SSISI_SI_fLi64ELi64ELNS4_4UMMA5MajorE0ELSO_0ELNSN_7ScaleInE0ELSP_0EEEEEENS4_6LayoutINS5_IJSC_SC_SC_EEENS5_IJNSA_ILi0EEESU_SU_EEEEENS5_IJNS4_10UnderscoreESX_SX_EEEEENS4_13SM90_TMA_LOADENS4_14ComposedLayoutINS4_7SwizzleILi3ELi4ELi3EEENS4_18smem_ptr_flag_bitsILi16EEENSS_INS5_IJNSA_ILi8EEESF_EEENS5_IJSF_SC_EEEEEEEvNS4_8identityENS4_23SM90_TMA_LOAD_MULTICASTES1A_vS1B_EENS_8epilogue10collective18CollectiveEpilogueINS1E_23Sm100TmaWarpSpecializedILi3ELi2ELi16ELb1ELb0EEEJSH_NS5_IJNSS_ISF_SC_EENSS_INSA_ILi32EEESC_EEEEESI_SJ_SI_SJ_NS1E_6fusion15FusionCallbacksIS1I_NS1N_17LinearCombinationISI_fSI_fLNS_15FloatRoundStyleE2EEESH_S1M_JEEENS4_5SM1004TMEM4LOAD26SM100_TMEM_LOAD_16dp256b4xES10_NS11_INS12_ILi2ELi4ELi3EEES15_NSS_INS5_IJS16_S1K_EEENS5_IJS1K_SC_EEEEEEENS4_17SM75_U32x4_LDSM_NENS4_14SM90_TMA_STOREES21_NS4_17SM90_U32x4_STSM_NENS4_39AutoVectorizingCopyWithAssumedAlignmentILi128EEEEEEvvEEEEvNT_6ParamsE)
	.align		4
        /*000c*/ 	.word	index@(__assertfail)
	.align		4
        /*0010*/ 	.word	0x00000000
	.align		4
        /*0014*/ 	.word	0xfffffffe
	.align		4
        /*0018*/ 	.word	0x00000000
	.align		4
        /*001c*/ 	.word	0xfffffffd
	.align		4
        /*0020*/ 	.word	0x00000000
	.align		4
        /*0024*/ 	.word	0xfffffffc


//--------------------- .nv.constant4             --------------------------
	.section	.nv.constant4,"a",@progbits
	.align	8
	.align		8
.nv.constant4:
        /*0000*/ 	.dword	__assertfail
	.align		8
        /*0008*/ 	.dword	__unnamed_1
	.align		8
        /*0010*/ 	.dword	__unnamed_2
	.align		8
        /*0018*/ 	.dword	_ZN39_INTERNAL_eef668fb_4_k_cu_532c08f7_85404cuda3std3__45__cpo5beginE
	.align		8
        /*0020*/ 	.dword	_ZN39_INTERNAL_eef668fb_4_k_cu_532c08f7_85404cuda3std3__45__cpo3endE
	.align		8
        /*0028*/ 	.dword	_ZN39_INTERNAL_eef668fb_4_k_cu_532c08f7_85404cuda3std3__45__cpo6cbeginE
	.align		8
        /*0030*/ 	.dword	_ZN39_INTERNAL_eef668fb_4_k_cu_532c08f7_85404cuda3std3__45__cpo4cendE
	.align		8
        /*0038*/ 	.dword	_ZN39_INTERNAL_eef668fb_4_k_cu_532c08f7_85404cuda3std3__441_GLOBAL__N__eef668fb_4_k_cu_532c08f7_85406ignoreE
	.align		8
        /*0040*/ 	.dword	_ZN39_INTERNAL_eef668fb_4_k_cu_532c08f7_85404cuda3std3__419piecewise_constructE
	.align		8
        /*0048*/ 	.dword	_ZN39_INTERNAL_eef668fb_4_k_cu_532c08f7_85404cuda3std3__48in_placeE
	.align		8
        /*0050*/ 	.dword	_ZN39_INTERNAL_eef668fb_4_k_cu_532c08f7_85404cuda3std6ranges3__45__cpo4swapE
	.align		8
        /*0058*/ 	.dword	_ZN39_INTERNAL_eef668fb_4_k_cu_532c08f7_85404cuda3std6ranges3__45__cpo9iter_moveE
	.align		8
        /*0060*/ 	.dword	_ZN39_INTERNAL_eef668fb_4_k_cu_532c08f7_85404cute7productE
	.align		8
        /*0068*/ 	.dword	_ZN39_INTERNAL_eef668fb_4_k_cu_532c08f7_85404cute1_E
	.align		8
        /*0070*/ 	.dword	$str$25
	.align		8
        /*0078*/ 	.dword	$str$26
	.align		8
        /*0080*/ 	.dword	$str$27
	.align		8
        /*0088*/ 	.dword	$str$28


//--------------------- .text._ZN7cutlass13device_kernelINS_4gemm6kernel13GemmUniversalIN4cute5tupleIJiiiiEEENS1_10collective13CollectiveMmaINS1_35MainloopSm100TmaUmmaWarpSpecializedILi3ELi2ELi4ENS5_IJNS4_1CILi2EEENSA_ILi1EEESC_EEEEENS5_IJNSA_ILi64EEESF_NSA_ILi256EEEEEENS_6half_tENS5_IJlSC_lEEESI_SJ_NS4_8TiledMMAINS4_8MMA_AtomIJNS4_20SM100_MMA_F16BF16_SSISI_SI_fLi64ELi64ELNS4_4UMMA5MajorE0ELSO_0ELNSN_7ScaleInE0ELSP_0EEEEEENS4_6LayoutINS5_IJSC_SC_SC_EEENS5_IJNSA_ILi0EEESU_SU_EEEEENS5_IJNS4_10UnderscoreESX_SX_EEEEENS4_13SM90_TMA_LOADENS4_14ComposedLayoutINS4_7SwizzleILi3ELi4ELi3EEENS4_18smem_ptr_flag_bitsILi16EEENSS_INS5_IJNSA_ILi8EEESF_EEENS5_IJSF_SC_EEEEEEEvNS4_8identityENS4_23SM90_TMA_LOAD_MULTICASTES1A_vS1B_EENS_8epilogue10collective18CollectiveEpilogueINS1E_23Sm100TmaWarpSpecializedILi3ELi2ELi16ELb1ELb0EEEJSH_NS5_IJNSS_ISF_SC_EENSS_INSA_ILi32EEESC_EEEEESI_SJ_SI_SJ_NS1E_6fusion15FusionCallbacksIS1I_NS1N_17LinearCombinationISI_fSI_fLNS_15FloatRoundStyleE2EEESH_S1M_JEEENS4_5SM1004TMEM4LOAD26SM100_TMEM_LOAD_16dp256b4xES10_NS11_INS12_ILi2ELi4ELi3EEES15_NSS_INS5_IJS16_S1K_EEENS5_IJS1K_SC_EEEEEEENS4_17SM75_U32x4_LDSM_NENS4_14SM90_TMA_STOREES21_NS4_17SM90_U32x4_STSM_NENS4_39AutoVectorizingCopyWithAssumedAlignmentILi128EEEEEEvvEEEEvNT_6ParamsE --------------------------
	.section	.text._ZN7cutlass13device_kernelINS_4gemm6kernel13GemmUniversalIN4cute5tupleIJiiiiEEENS1_10collective13CollectiveMmaINS1_35MainloopSm100TmaUmmaWarpSpecializedILi3ELi2ELi4ENS5_IJNS4_1CILi2EEENSA_ILi1EEESC_EEEEENS5_IJNSA_ILi64EEESF_NSA_ILi256EEEEEENS_6half_tENS5_IJlSC_lEEESI_SJ_NS4_8TiledMMAINS4_8MMA_AtomIJNS4_20SM100_MMA_F16BF16_SSISI_SI_fLi64ELi64ELNS4_4UMMA5MajorE0ELSO_0ELNSN_7ScaleInE0ELSP_0EEEEEENS4_6LayoutINS5_IJSC_SC_SC_EEENS5_IJNSA_ILi0EEESU_SU_EEEEENS5_IJNS4_10UnderscoreESX_SX_EEEEENS4_13SM90_TMA_LOADENS4_14ComposedLayoutINS4_7SwizzleILi3ELi4ELi3EEENS4_18smem_ptr_flag_bitsILi16EEENSS_INS5_IJNSA_ILi8EEESF_EEENS5_IJSF_SC_EEEEEEEvNS4_8identityENS4_23SM90_TMA_LOAD_MULTICASTES1A_vS1B_EENS_8epilogue10collective18CollectiveEpilogueINS1E_23Sm100TmaWarpSpecializedILi3ELi2ELi16ELb1ELb0EEEJSH_NS5_IJNSS_ISF_SC_EENSS_INSA_ILi32EEESC_EEEEESI_SJ_SI_SJ_NS1E_6fusion15FusionCallbacksIS1I_NS1N_17LinearCombinationISI_fSI_fLNS_15FloatRoundStyleE2EEESH_S1M_JEEENS4_5SM1004TMEM4LOAD26SM100_TMEM_LOAD_16dp256b4xES10_NS11_INS12_ILi2ELi4ELi3EEES15_NSS_INS5_IJS16_S1K_EEENS5_IJS1K_SC_EEEEEEENS4_17SM75_U32x4_LDSM_NENS4_14SM90_TMA_STOREES21_NS4_17SM90_U32x4_STSM_NENS4_39AutoVectorizingCopyWithAssumedAlignmentILi128EEEEEEvvEEEEvNT_6ParamsE,"ax",@progbits
	.align	128
.text._ZN7cutlass13device_kernelINS_4gemm6kernel13GemmUniversalIN4cute5tupleIJiiiiEEENS1_10collective13CollectiveMmaINS1_35MainloopSm100TmaUmmaWarpSpecializedILi3ELi2ELi4ENS5_IJNS4_1CILi2EEENSA_ILi1EEESC_EEEEENS5_IJNSA_ILi64EEESF_NSA_ILi256EEEEEENS_6half_tENS5_IJlSC_lEEESI_SJ_NS4_8TiledMMAINS4_8MMA_AtomIJNS4_20SM100_MMA_F16BF16_SSISI_SI_fLi64ELi64ELNS4_4UMMA5MajorE0ELSO_0ELNSN_7ScaleInE0ELSP_0EEEEEENS4_6LayoutINS5_IJSC_SC_SC_EEENS5_IJNSA_ILi0EEESU_SU_EEEEENS5_IJNS4_10UnderscoreESX_SX_EEEEENS4_13SM90_TMA_LOADENS4_14ComposedLayoutINS4_7SwizzleILi3ELi4ELi3EEENS4_18smem_ptr_flag_bitsILi16EEENSS_INS5_IJNSA_ILi8EEESF_EEENS5_IJSF_SC_EEEEEEEvNS4_8identityENS4_23SM90_TMA_LOAD_MULTICASTES1A_vS1B_EENS_8epilogue10collective18CollectiveEpilogueINS1E_23Sm100TmaWarpSpecializedILi3ELi2ELi16ELb1ELb0EEEJSH_NS5_IJNSS_ISF_SC_EENSS_INSA_ILi32EEESC_EEEEESI_SJ_SI_SJ_NS1E_6fusion15FusionCallbacksIS1I_NS1N_17LinearCombinationISI_fSI_fLNS_15FloatRoundStyleE2EEESH_S1M_JEEENS4_5SM1004TMEM4LOAD26SM100_TMEM_LOAD_16dp256b4xES10_NS11_INS12_ILi2ELi4ELi3EEES15_NSS_INS5_IJS16_S1K_EEENS5_IJS1K_SC_EEEEEEENS4_17SM75_U32x4_LDSM_NENS4_14SM90_TMA_STOREES21_NS4_17SM90_U32x4_STSM_NENS4_39AutoVectorizingCopyWithAssumedAlignmentILi128EEEEEEvvEEEEvNT_6ParamsE:
        .type           _ZN7cutlass13device_kernelINS_4gemm6kernel13GemmUniversalIN4cute5tupleIJiiiiEEENS1_10collective13CollectiveMmaINS1_35MainloopSm100TmaUmmaWarpSpecializedILi3ELi2ELi4ENS5_IJNS4_1CILi2EEENSA_ILi1EEESC_EEEEENS5_IJNSA_ILi64EEESF_NSA_ILi256EEEEEENS_6half_tENS5_IJlSC_lEEESI_SJ_NS4_8TiledMMAINS4_8MMA_AtomIJNS4_20SM100_MMA_F16BF16_SSISI_SI_fLi64ELi64ELNS4_4UMMA5MajorE0ELSO_0ELNSN_7ScaleInE0ELSP_0EEEEEENS4_6LayoutINS5_IJSC_SC_SC_EEENS5_IJNSA_ILi0EEESU_SU_EEEEENS5_IJNS4_10UnderscoreESX_SX_EEEEENS4_13SM90_TMA_LOADENS4_14ComposedLayoutINS4_7SwizzleILi3ELi4ELi3EEENS4_18smem_ptr_flag_bitsILi16EEENSS_INS5_IJNSA_ILi8EEESF_EEENS5_IJSF_SC_EEEEEEEvNS4_8identityENS4_23SM90_TMA_LOAD_MULTICASTES1A_vS1B_EENS_8epilogue10collective18CollectiveEpilogueINS1E_23Sm100TmaWarpSpecializedILi3ELi2ELi16ELb1ELb0EEEJSH_NS5_IJNSS_ISF_SC_EENSS_INSA_ILi32EEESC_EEEEESI_SJ_SI_SJ_NS1E_6fusion15FusionCallbacksIS1I_NS1N_17LinearCombinationISI_fSI_fLNS_15FloatRoundStyleE2EEESH_S1M_JEEENS4_5SM1004TMEM4LOAD26SM100_TMEM_LOAD_16dp256b4xES10_NS11_INS12_ILi2ELi4ELi3EEES15_NSS_INS5_IJS16_S1K_EEENS5_IJS1K_SC_EEEEEEENS4_17SM75_U32x4_LDSM_NENS4_14SM90_TMA_STOREES21_NS4_17SM90_U32x4_STSM_NENS4_39AutoVectorizingCopyWithAssumedAlignmentILi128EEEEEEvvEEEEvNT_6ParamsE,@function
        .size           _ZN7cutlass13device_kernelINS_4gemm6kernel13GemmUniversalIN4cute5tupleIJiiiiEEENS1_10collective13CollectiveMmaINS1_35MainloopSm100TmaUmmaWarpSpecializedILi3ELi2ELi4ENS5_IJNS4_1CILi2EEENSA_ILi1EEESC_EEEEENS5_IJNSA_ILi64EEESF_NSA_ILi256EEEEEENS_6half_tENS5_IJlSC_lEEESI_SJ_NS4_8TiledMMAINS4_8MMA_AtomIJNS4_20SM100_MMA_F16BF16_SSISI_SI_fLi64ELi64ELNS4_4UMMA5MajorE0ELSO_0ELNSN_7ScaleInE0ELSP_0EEEEEENS4_6LayoutINS5_IJSC_SC_SC_EEENS5_IJNSA_ILi0EEESU_SU_EEEEENS5_IJNS4_10UnderscoreESX_SX_EEEEENS4_13SM90_TMA_LOADENS4_14ComposedLayoutINS4_7SwizzleILi3ELi4ELi3EEENS4_18smem_ptr_flag_bitsILi16EEENSS_INS5_IJNSA_ILi8EEESF_EEENS5_IJSF_SC_EEEEEEEvNS4_8identityENS4_23SM90_TMA_LOAD_MULTICASTES1A_vS1B_EENS_8epilogue10collective18CollectiveEpilogueINS1E_23Sm100TmaWarpSpecializedILi3ELi2ELi16ELb1ELb0EEEJSH_NS5_IJNSS_ISF_SC_EENSS_INSA_ILi32EEESC_EEEEESI_SJ_SI_SJ_NS1E_6fusion15FusionCallbacksIS1I_NS1N_17LinearCombinationISI_fSI_fLNS_15FloatRoundStyleE2EEESH_S1M_JEEENS4_5SM1004TMEM4LOAD26SM100_TMEM_LOAD_16dp256b4xES10_NS11_INS12_ILi2ELi4ELi3EEES15_NSS_INS5_IJS16_S1K_EEENS5_IJS1K_SC_EEEEEEENS4_17SM75_U32x4_LDSM_NENS4_14SM90_TMA_STOREES21_NS4_17SM90_U32x4_STSM_NENS4_39AutoVectorizingCopyWithAssumedAlignmentILi128EEEEEEvvEEEEvNT_6ParamsE,(.L_x_162 - _ZN7cutlass13device_kernelINS_4gemm6kernel13GemmUniversalIN4cute5tupleIJiiiiEEENS1_10collective13CollectiveMmaINS1_35MainloopSm100TmaUmmaWarpSpecializedILi3ELi2ELi4ENS5_IJNS4_1CILi2EEENSA_ILi1EEESC_EEEEENS5_IJNSA_ILi64EEESF_NSA_ILi256EEEEEENS_6half_tENS5_IJlSC_lEEESI_SJ_NS4_8TiledMMAINS4_8MMA_AtomIJNS4_20SM100_MMA_F16BF16_SSISI_SI_fLi64ELi64ELNS4_4UMMA5MajorE0ELSO_0ELNSN_7ScaleInE0ELSP_0EEEEEENS4_6LayoutINS5_IJSC_SC_SC_EEENS5_IJNSA_ILi0EEESU_SU_EEEEENS5_IJNS4_10UnderscoreESX_SX_EEEEENS4_13SM90_TMA_LOADENS4_14ComposedLayoutINS4_7SwizzleILi3ELi4ELi3EEENS4_18smem_ptr_flag_bitsILi16EEENSS_INS5_IJNSA_ILi8EEESF_EEENS5_IJSF_SC_EEEEEEEvNS4_8identityENS4_23SM90_TMA_LOAD_MULTICASTES1A_vS1B_EENS_8epilogue10collective18CollectiveEpilogueINS1E_23Sm100TmaWarpSpecializedILi3ELi2ELi16ELb1ELb0EEEJSH_NS5_IJNSS_ISF_SC_EENSS_INSA_ILi32EEESC_EEEEESI_SJ_SI_SJ_NS1E_6fusion15FusionCallbacksIS1I_NS1N_17LinearCombinationISI_fSI_fLNS_15FloatRoundStyleE2EEESH_S1M_JEEENS4_5SM1004TMEM4LOAD26SM100_TMEM_LOAD_16dp256b4xES10_NS11_INS12_ILi2ELi4ELi3EEES15_NSS_INS5_IJS16_S1K_EEENS5_IJS1K_SC_EEEEEEENS4_17SM75_U32x4_LDSM_NENS4_14SM90_TMA_STOREES21_NS4_17SM90_U32x4_STSM_NENS4_39AutoVectorizingCopyWithAssumedAlignmentILi128EEEEEEvvEEEEvNT_6ParamsE)
        .other          _ZN7cutlass13device_kernelINS_4gemm6kernel13GemmUniversalIN4cute5tupleIJiiiiEEENS1_10collective13CollectiveMmaINS1_35MainloopSm100TmaUmmaWarpSpecializedILi3ELi2ELi4ENS5_IJNS4_1CILi2EEENSA_ILi1EEESC_EEEEENS5_IJNSA_ILi64EEESF_NSA_ILi256EEEEEENS_6half_tENS5_IJlSC_lEEESI_SJ_NS4_8TiledMMAINS4_8MMA_AtomIJNS4_20SM100_MMA_F16BF16_SSISI_SI_fLi64ELi64ELNS4_4UMMA5MajorE0ELSO_0ELNSN_7ScaleInE0ELSP_0EEEEEENS4_6LayoutINS5_IJSC_SC_SC_EEENS5_IJNSA_ILi0EEESU_SU_EEEEENS5_IJNS4_10UnderscoreESX_SX_EEEEENS4_13SM90_TMA_LOADENS4_14ComposedLayoutINS4_7SwizzleILi3ELi4ELi3EEENS4_18smem_ptr_flag_bitsILi16EEENSS_INS5_IJNSA_ILi8EEESF_EEENS5_IJSF_SC_EEEEEEEvNS4_8identityENS4_23SM90_TMA_LOAD_MULTICASTES1A_vS1B_EENS_8epilogue10collective18CollectiveEpilogueINS1E_23Sm100TmaWarpSpecializedILi3ELi2ELi16ELb1ELb0EEEJSH_NS5_IJNSS_ISF_SC_EENSS_INSA_ILi32EEESC_EEEEESI_SJ_SI_SJ_NS1E_6fusion15FusionCallbacksIS1I_NS1N_17LinearCombinationISI_fSI_fLNS_15FloatRoundStyleE2EEESH_S1M_JEEENS4_5SM1004TMEM4LOAD26SM100_TMEM_LOAD_16dp256b4xES10_NS11_INS12_ILi2ELi4ELi3EEES15_NSS_INS5_IJS16_S1K_EEENS5_IJS1K_SC_EEEEEEENS4_17SM75_U32x4_LDSM_NENS4_14SM90_TMA_STOREES21_NS4_17SM90_U32x4_STSM_NENS4_39AutoVectorizingCopyWithAssumedAlignmentILi128EEEEEEvvEEEEvNT_6ParamsE,@"STO_CUDA_ENTRY STV_DEFAULT"
_ZN7cutlass13device_kernelINS_4gemm6kernel13GemmUniversalIN4cute5tupleIJiiiiEEENS1_10collective13CollectiveMmaINS1_35MainloopSm100TmaUmmaWarpSpecializedILi3ELi2ELi4ENS5_IJNS4_1CILi2EEENSA_ILi1EEESC_EEEEENS5_IJNSA_ILi64EEESF_NSA_ILi256EEEEEENS_6half_tENS5_IJlSC_lEEESI_SJ_NS4_8TiledMMAINS4_8MMA_AtomIJNS4_20SM100_MMA_F16BF16_SSISI_SI_fLi64ELi64ELNS4_4UMMA5MajorE0ELSO_0ELNSN_7ScaleInE0ELSP_0EEEEEENS4_6LayoutINS5_IJSC_SC_SC_EEENS5_IJNSA_ILi0EEESU_SU_EEEEENS5_IJNS4_10UnderscoreESX_SX_EEEEENS4_13SM90_TMA_LOADENS4_14ComposedLayoutINS4_7SwizzleILi3ELi4ELi3EEENS4_18smem_ptr_flag_bitsILi16EEENSS_INS5_IJNSA_ILi8EEESF_EEENS5_IJSF_SC_EEEEEEEvNS4_8identityENS4_23SM90_TMA_LOAD_MULTICASTES1A_vS1B_EENS_8epilogue10collective18CollectiveEpilogueINS1E_23Sm100TmaWarpSpecializedILi3ELi2ELi16ELb1ELb0EEEJSH_NS5_IJNSS_ISF_SC_EENSS_INSA_ILi32EEESC_EEEEESI_SJ_SI_SJ_NS1E_6fusion15FusionCallbacksIS1I_NS1N_17LinearCombinationISI_fSI_fLNS_15FloatRoundStyleE2EEESH_S1M_JEEENS4_5SM1004TMEM4LOAD26SM100_TMEM_LOAD_16dp256b4xES10_NS11_INS12_ILi2ELi4ELi3EEES15_NSS_INS5_IJS16_S1K_EEENS5_IJS1K_SC_EEEEEEENS4_17SM75_U32x4_LDSM_NENS4_14SM90_TMA_STOREES21_NS4_17SM90_U32x4_STSM_NENS4_39AutoVectorizingCopyWithAssumedAlignmentILi128EEEEEEvvEEEEvNT_6ParamsE:
[----:B------:R-:W1:Y:S01]  /*0000*/  LDC R1, c[0x0][0x37c] ;  /* 0x0000df00ff017b82 */ /* 0x000e620000000800 */
[----:B------:R-:W2:Y:S01]  /*0010*/  S2R R55, SR_TID.X ;  /* 0x0000000000377919 */ /* 0x000ea20000002100 */
[----:B------:R-:W3:Y:S01]  /*0020*/  LDCU.64 UR8, c[0x0][0x890] ;  /* 0x00011200ff0877ac */ /* 0x000ee20008000a00 */
[----:B------:R-:W-:Y:S02]  /*0030*/  PRMT R45, RZ, 0x7610, R45 ;  /* 0x00007610ff2d7816 */ /* 0x000fe4000000002d */
[----:B------:R-:W-:Y:S01]  /*0040*/  ELECT P4, URZ, PT ;  /* 0x0000000000ff782f */ /* 0x000fe20003880000 */
[----:B---3--:R-:W-:-:S04]  /*0050*/  UISETP.NE.U32.AND UP0, UPT, UR8, URZ, UPT ;  /* 0x000000ff0800728c */ /* 0x008fc8000bf05070 */
[----:B------:R-:W-:Y:S01]  /*0060*/  UISETP.NE.AND.EX UP0, UPT, UR9, URZ, UPT, UP0 ;  /* 0x000000ff0900728c */ /* 0x000fe2000bf05300 */
[----:B--2---:R-:W-:-:S05]  /*0070*/  SHF.R.U32.HI R46, RZ, 0x5, R55 ;  /* 0x00000005ff2e7819 */ /* 0x004fca0000011637 */
[----:B------:R-:W2:Y:S02]  /*0080*/  SHFL.IDX PT, R0, R46, RZ, 0x1f ;  /* 0x00001fff2e007589 */ /* 0x000ea400000e0000 */
[----:B--2---:R-:W-:Y:S01]  /*0090*/  R2UR UR18, R0 ;  /* 0x00000000001272ca */ /* 0x004fe200000e0000 */
[----:B-1----:R-:W-:-:S14]  /*00a0*/  BRA.U UP0, `(.L_x_0) ;  /* 0x0000000100307547 */ /* 0x002fdc000b800000 */
[----:B------:R-:W1:Y:S02]  /*00b0*/  LDCU.64 UR4, c[0x0][0x888] ;  /* 0x00011100ff0477ac */ /* 0x000e640008000a00 */
[----:B-1----:R-:W-:-:S04]  /*00c0*/  UISETP.NE.U32.AND UP0, UPT, UR4, URZ, UPT ;  /* 0x000000ff0400728c */ /* 0x002fc8000bf05070 */
[----:B------:R-:W-:-:S09]  /*00d0*/  UISETP.NE.AND.EX UP0, UPT, UR5, URZ, UPT, UP0 ;  /* 0x000000ff0500728c */ /* 0x000fd2000bf05300 */
[----:B------:R-:W-:Y:S05]  /*00e0*/  BRA.U !UP0, `(.L_x_1) ;  /* 0x0000000108147547 */ /* 0x000fea000b800000 */
[----:B------:R-:W1:Y:S01]  /*00f0*/  LDC.64 R26, c[0x0][0x888] ;  /* 0x00022200ff1a7b82 */ /* 0x000e620000000a00 */
[----:B------:R-:W1:Y:S02]  /*0100*/  LDCU.64 UR4, c[0x0][0x358] ;  /* 0x00006b00ff0477ac */ /* 0x000e640008000a00 */
[----:B-1----:R1:W5:Y:S01]  /*0110*/  LDG.E R26, desc[UR4][R26.64] ;  /* 0x000000041a1a7981 */ /* 0x002362000c1e1900 */
[----:B------:R-:W-:Y:S01]  /*0120*/  HFMA2 R45, -RZ, RZ, 0, 5.9604644775390625e-08 ;  /* 0x00000001ff2d7431 */ /* 0x000fe200000001ff */
[----:B------:R-:W-:Y:S05]  /*0130*/  BRA `(.L_x_0) ;  /* 0x00000000000c7947 */ /* 0x000fea0003800000 */
.L_x_1:
[----:B------:R-:W1:Y:S01]  /*0140*/  LDCU UR4, c[0x0][0x880] ;  /* 0x00011000ff0477ac */ /* 0x000e620008000800 */
[----:B------:R-:W-:Y:S01]  /*0150*/  HFMA2 R45, -RZ, RZ, 0, 5.9604644775390625e-08 ;  /* 0x00000001ff2d7431 */ /* 0x000fe200000001ff */
[----:B-1----:R-:W-:-:S07]  /*0160*/  MOV R26, UR4 ;  /* 0x00000004001a7c02 */ /* 0x002fce0008000f00 */
.L_x_0:
[----:B------:R-:W2:Y:S02]  /*0170*/  LDCU.64 UR4, c[0x0][0x8b0] ;  /* 0x00011600ff0477ac */ /* 0x000ea40008000a00 */
[----:B--2---:R-:W-:-:S04]  /*0180*/  UISETP.NE.U32.AND UP0, UPT, UR4, URZ, UPT ;  /* 0x000000ff0400728c */ /* 0x004fc8000bf05070 */
[----:B------:R-:W-:-:S09]  /*0190*/  UISETP.NE.AND.EX UP0, UPT, UR5, URZ, UPT, UP0 ;  /* 0x000000ff0500728c */ /* 0x000fd2000bf05300 */
[----:B------:R-:W-:Y:S05]  /*01a0*/  BRA.U UP0, `(.L_x_2) ;  /* 0x0000000100287547 */ /* 0x000fea000b800000 */
[----:B------:R-:W2:Y:S02]  /*01b0*/  LDCU.64 UR4, c[0x0][0x8a8] ;  /* 0x00011500ff0477ac */ /* 0x000ea40008000a00 */
[----:B--2---:R-:W-:-:S04]  /*01c0*/  UISETP.NE.U32.AND UP0, UPT, UR4, URZ, UPT ;  /* 0x000000ff0400728c */ /* 0x004fc8000bf05070 */
[----:B------:R-:W-:-:S09]  /*01d0*/  UISETP.NE.AND.EX UP0, UPT, UR5, URZ, UPT, UP0 ;  /* 0x000000ff0500728c */ /* 0x000fd2000bf05300 */
[----:B------:R-:W-:Y:S05]  /*01e0*/  BRA.U !UP0, `(.L_x_3) ;  /* 0x0000000108107547 */ /* 0x000fea000b800000 */
[----:B------:R-:W2:Y:S01]  /*01f0*/  LDC.64 R24, c[0x0][0x8a8] ;  /* 0x00022a00ff187b82 */ /* 0x000ea20000000a00 */
[----:B------:R-:W2:Y:S02]  /*0200*/  LDCU.64 UR4, c[0x0][0x358] ;  /* 0x00006b00ff0477ac */ /* 0x000ea40008000a00 */
[----:B--2---:R2:W5:Y:S01]  /*0210*/  LDG.E R24, desc[UR4][R24.64] ;  /* 0x0000000418187981 */ /* 0x004562000c1e1900 */
[----:B------:R-:W-:Y:S05]  /*0220*/  BRA `(.L_x_2) ;  /* 0x0000000000087947 */ /* 0x000fea0003800000 */
.L_x_3:
[----:B------:R-:W2:Y:S02]  /*0230*/  LDCU UR4, c[0x0][0x8a0] ;  /* 0x00011400ff0477ac */ /* 0x000ea40008000800 */
[----:B--2---:R-:W-:Y:S02]  /*0240*/  MOV R24, UR4 ;  /* 0x0000000400187c02 */ /* 0x004fe40008000f00 */
.L_x_2:
[----:B------:R-:W-:Y:S01]  /*0250*/  IMAD.U32 R0, RZ, RZ, UR18 ;  /* 0x00000012ff007e24 */ /* 0x000fe2000f8e00ff */
[----:B------:R-:W-:Y:S04]  /*0260*/  BSSY.RECONVERGENT B0, `(.L_x_4) ;  /* 0x000000c000007945 */ /* 0x000fe80003800200 */
[C---:B------:R-:W-:Y:S02]  /*0270*/  ISETP.NE.OR P1, PT, R0.reuse, 0x1, !P4 ;  /* 0x000000010000780c */ /* 0x040fe40006725670 */
[----:B------:R-:W-:-:S11]  /*0280*/  ISETP.NE.OR P0, PT, R0, 0x3, !P4 ;  /* 0x000000030000780c */ /* 0x000fd60006705670 */
[----:B------:R-:W-:Y:S05]  /*0290*/  @P1 BRA `(.L_x_5) ;  /* 0x0000000000201947 */ /* 0x000fea0003800000 */
[----:B------:R-:W3:Y:S02]  /*02a0*/  LDCU.64 UR4, c[0x0][0x348] ;  /* 0x00006900ff0477ac */ /* 0x000ee40008000a00 */
[----:B---3--:R-:W-:Y:S02]  /*02b0*/  UIADD3 UR6, UP1, UPT, UR4, 0x80, URZ ;  /* 0x0000008004067890 */ /* 0x008fe4000ff3e0ff */
[----:B------:R-:W-:Y:S02]  /*02c0*/  UIADD3 UR4, UP0, UPT, UR4, 0x180, URZ ;  /* 0x0000018004047890 */ /* 0x000fe4000ff1e0ff */
[----:B------:R-:W-:Y:S02]  /*02d0*/  UIADD3.X UR7, UPT, UPT, URZ, UR5, URZ, UP1, !UPT ;  /* 0x00000005ff077290 */ /* 0x000fe40008ffe4ff */
[----:B------:R-:W-:-:S07]  /*02e0*/  UIADD3.X UR5, UPT, UPT, URZ, UR5, URZ, UP0, !UPT ;  /* 0x00000005ff057290 */ /* 0x000fce00087fe4ff */
[----:B------:R3:W-:Y:S02]  /*02f0*/  UTMACCTL.PF [UR6] ;  /* 0x00000000060079b9 */ /* 0x0007e40008040000 */
[----:B------:R3:W-:Y:S02]  /*0300*/  UTMACCTL.PF [UR4] ;  /* 0x00000000040079b9 */ /* 0x0007e40008040000 */
[----:B---3--:R-:W-:Y:S01]  /*0310*/  NOP ;  /* 0x0000000000007918 */ /* 0x008fe20000000000 */
.L_x_5:
[----:B------:R-:W-:Y:S05]  /*0320*/  BSYNC.RECONVERGENT B0 ;  /* 0x0000000000007941 */ /* 0x000fea0003800200 */
.L_x_4:
[----:B------:R-:W-:Y:S04]  /*0330*/  BSSY.RECONVERGENT B0, `(.L_x_6) ;  /* 0x000000a000007945 */ /* 0x000fe80003800200 */
        /* <DEDUP_REMOVED lines=9> */
.L_x_7:
[----:B------:R-:W-:Y:S05]  /*03d0*/  BSYNC.RECONVERGENT B0 ;  /* 0x0000000000007941 */ /* 0x000fea0003800200 */
.L_x_6:
[----:B------:R-:W3:Y:S01]  /*03e0*/  LDCU.64 UR4, c[0x0][0x888] ;  /* 0x00011100ff0477ac */ /* 0x000ee20008000a00 */
[----:B------:R-:W-:Y:S02]  /*03f0*/  UISETP.EQ.U32.AND UP2, UPT, UR8, URZ, UPT ;  /* 0x000000ff0800728c */ /* 0x000fe4000bf42070 */
[----:B------:R-:W-:Y:S02]  /*0400*/  UPLOP3.LUT UP3, UPT, UPT, UPT, UPT, 0x80, 0x8 ;  /* 0x000000000008789c */ /* 0x000fe40003f6f070 */
[----:B---3--:R-:W-:-:S04]  /*0410*/  UISETP.NE.U32.AND UP0, UPT, UR4, URZ, UPT ;  /* 0x000000ff0400728c */ /* 0x008fc8000bf05070 */
[----:B------:R-:W-:-:S04]  /*0420*/  UISETP.NE.AND.EX UP1, UPT, UR5, URZ, UPT, UP0 ;  /* 0x000000ff0500728c */ /* 0x000fc8000bf25300 */
[----:B------:R-:W-:-:S04]  /*0430*/  UISETP.EQ.OR.EX UP4, UPT, UR9, URZ, !UP1, UP2 ;  /* 0x000000ff0900728c */ /* 0x000fc8000cf82720 */
[----:B------:R-:W-:-:S06]  /*0440*/  UP2UR UR4, UPR, URZ, 0x10 ;  /* 0x00000010ff047883 */ /* 0x000fcc0008000000 */
[----:B------:R-:W-:Y:S01]  /*0450*/  MOV R49, UR4 ;  /* 0x0000000400317c02 */ /* 0x000fe20008000f00 */
[----:B------:R-:W-:Y:S06]  /*0460*/  BRA.U !UP4, `(.L_x_8) ;  /* 0x000000010c207547 */ /* 0x000fec000b800000 */
[----:B------:R-:W-:Y:S01]  /*0470*/  UISETP.NE.U32.AND UP2, UPT, UR8, URZ, UPT ;  /* 0x000000ff0800728c */ /* 0x000fe2000bf45070 */
[----:B-----5:R-:W-:Y:S01]  /*0480*/  FSETP.NEU.AND P0, PT, R26, RZ, PT ;  /* 0x000000ff1a00720b */ /* 0x020fe20003f0d000 */
[----:B------:R-:W-:Y:S02]  /*0490*/  USEL UR4, URZ, 0xffffffff, UP1 ;  /* 0xffffffffff047887 */ /* 0x000fe40008800000 */
[----:B------:R-:W-:-:S10]  /*04a0*/  UISETP.NE.AND.EX UP2, UPT, UR9, URZ, UPT, UP2 ;  /* 0x000000ff0900728c */ /* 0x000fd4000bf45320 */
[----:B------:R-:W-:Y:S01]  /*04b0*/  VOTEU.ANY UP0, P0 ;  /* 0x0000000000ff7886 */ /* 0x000fe20000000100 */
[----:B------:R-:W-:-:S04]  /*04c0*/  @!UP2 USEL UR4, URZ, 0xffffffff, UP0 ;  /* 0xffffffffff04a887 */ /* 0x000fc80008000000 */
[----:B------:R-:W-:-:S04]  /*04d0*/  ULOP3.LUT UR4, UR4, 0x1, URZ, 0xc0, !UPT ;  /* 0x0000000104047892 */ /* 0x000fc8000f8ec0ff */
[----:B------:R-:W-:-:S11]  /*04e0*/  UISETP.NE.U32.AND UP3, UPT, UR4, 0x1, UPT ;  /* 0x000000010400788c */ /* 0x000fd6000bf65070 */
.L_x_8:
[----:B------:R-:W3:Y:S01]  /*04f0*/  SHFL.IDX PT, R2, R46, RZ, 0x1f ;  /* 0x00001fff2e027589 */ /* 0x000ee200000e0000 */
[----:B------:R-:W-:Y:S01]  /*0500*/  UISETP.NE.AND UP5, UPT, UR18, 0x2, UPT ;  /* 0x000000021200788c */ /* 0x000fe2000bfa5270 */
[----:B---3--:R-:W-:-:S13]  /*0510*/  ISETP.NE.AND P0, PT, R2, RZ, PT ;  /* 0x000000ff0200720c */ /* 0x008fda0003f05270 */
[----:B------:R-:W-:Y:S05]  /*0520*/  @P0 BRA `(.L_x_9) ;  /* 0x0000000000500947 */ /* 0x000fea0003800000 */
[----:B------:R-:W3:Y:S01]  /*0530*/  S2UR UR4, SR_CgaCtaId ;  /* 0x00000000000479c3 */ /* 0x000ee20000008800 */
[----:B------:R-:W-:Y:S01]  /*0540*/  UMOV UR5, 0x400 ;  /* 0x0000040000057882 */ /* 0x000fe20000000000 */
[----:B------:R-:W-:Y:S01]  /*0550*/  UMOV UR8, 0x1 ;  /* 0x0000000100087882 */ /* 0x000fe20000000000 */
[----:B------:R-:W-:Y:S01]  /*0560*/  UMOV UR6, 0x2 ;  /* 0x0000000200067882 */ /* 0x000fe20000000000 */
[----:B------:R-:W-:-:S04]  /*0570*/  UIADD3 UR8, UPT, UPT, -UR8, 0x100000, URZ ;  /* 0x0010000008087890 */ /* 0x000fc8000fffe1ff */
[----:B------:R-:W-:Y:S02]  /*0580*/  USHF.L.U32 UR9, UR8, 0xb, URZ ;  /* 0x0000000b08097899 */ /* 0x000fe400080006ff */
[----:B------:R-:W-:Y:S02]  /*0590*/  USHF.L.U32 UR8, UR8, 0x1, URZ ;  /* 0x0000000108087899 */ /* 0x000fe400080006ff */
[----:B------:R-:W-:-:S04]  /*05a0*/  UIADD3 UR6, UPT, UPT, -UR6, 0x100000, URZ ;  /* 0x0010000006067890 */ /* 0x000fc8000fffe1ff */
[----:B------:R-:W-:Y:S02]  /*05b0*/  USHF.L.U32 UR7, UR6, 0xb, URZ ;  /* 0x0000000b06077899 */ /* 0x000fe400080006ff */
[----:B------:R-:W-:Y:S01]  /*05c0*/  USHF.L.U32 UR6, UR6, 0x1, URZ ;  /* 0x0000000106067899 */ /* 0x000fe200080006ff */
[----:B------:R-:W-:Y:S01]  /*05d0*/  ELECT P0, URZ, PT ;  /* 0x0000000000ff782f */ /* 0x000fe20003800000 */
[----:B---3--:R-:W-:Y:S01]  /*05e0*/  ULEA UR4, UR4, UR5, 0x18 ;  /* 0x0000000504047291 */ /* 0x008fe2000f8ec0ff */
[----:B------:R-:W3:Y:S11]  /*05f0*/  FENCE.VIEW.ASYNC.S ;  /* 0x00000000000073c6 */ /* 0x000ef60000000000 */
[----:B---3--:R3:W4:Y:S01]  /*0600*/  SYNCS.EXCH.64 URZ, [UR4], UR8 ;  /* 0x0000000804ff75b2 */ /* 0x0087220008000100 */
[----:B------:R3:W1:Y:S01]  /*0610*/  SYNCS.EXCH.64 URZ, [UR4+0x18], UR6 ;  /* 0x0000180604ff75b2 */ /* 0x0006620008000100 */
[----:B------:R3:W1:Y:S01]  /*0620*/  SYNCS.EXCH.64 URZ, [UR4+0x8], UR8 ;  /* 0x0000080804ff75b2 */ /* 0x0006620008000100 */
[----:B------:R3:W1:Y:S01]  /*0630*/  SYNCS.EXCH.64 URZ, [UR4+0x20], UR6 ;  /* 0x0000200604ff75b2 */ /* 0x0006620008000100 */
[----:B------:R3:W1:Y:S01]  /*0640*/  SYNCS.EXCH.64 URZ, [UR4+0x10], UR8 ;  /* 0x0000100804ff75b2 */ /* 0x0006620008000100 */
[----:B------:R3:W1:Y:S01]  /*0650*/  SYNCS.EXCH.64 URZ, [UR4+0x28], UR6 ;  /* 0x0000280604ff75b2 */ /* 0x0006620008000100 */
[----:B------:R-:W-:Y:S01]  /*0660*/  NOP ;  /* 0x0000000000007918 */ /* 0x000fe20000000000 */
.L_x_9:
[----:B------:R-:W2:Y:S01]  /*0670*/  SHFL.IDX PT, R2, R46, RZ, 0x1f ;  /* 0x00001fff2e027589 */ /* 0x000ea200000e0000 */
[----:B------:R-:W-:Y:S01]  /*0680*/  NOP ;  /* 0x0000000000007918 */ /* 0x000fe20000000000 */
[----:B--2---:R-:W-:-:S13]  /*0690*/  ISETP.NE.AND P0, PT, R2, 0x1, PT ;  /* 0x000000010200780c */ /* 0x004fda0003f05270 */
[----:B------:R-:W-:Y:S05]  /*06a0*/  @P0 BRA `(.L_x_10) ;  /* 0x0000000000500947 */ /* 0x000fea0003800000 */
[----:B---3--:R-:W2:Y:S01]  /*06b0*/  S2UR UR4, SR_CgaCtaId ;  /* 0x00000000000479c3 */ /* 0x008ea20000008800 */
        /* <DEDUP_REMOVED lines=10> */
[----:B--2---:R-:W-:Y:S01]  /*0760*/  ULEA UR4, UR4, UR5, 0x18 ;  /* 0x0000000504047291 */ /* 0x004fe2000f8ec0ff */
[----:B------:R-:W2:Y:S11]  /*0770*/  FENCE.VIEW.ASYNC.S ;  /* 0x00000000000073c6 */ /* 0x000eb60000000000 */
[----:B--2---:R2:W3:Y:S01]  /*0780*/  SYNCS.EXCH.64 URZ, [UR4+0x30], UR8 ;  /* 0x0000300804ff75b2 */ /* 0x0044e20008000100 */
[----:B------:R2:W1:Y:S01]  /*0790*/  SYNCS.EXCH.64 URZ, [UR4+0x48], UR6 ;  /* 0x0000480604ff75b2 */ /* 0x0004620008000100 */
[----:B------:R2:W1:Y:S01]  /*07a0*/  SYNCS.EXCH.64 URZ, [UR4+0x38], UR8 ;  /* 0x0000380804ff75b2 */ /* 0x0004620008000100 */
[----:B------:R2:W1:Y:S01]  /*07b0*/  SYNCS.EXCH.64 URZ, [UR4+0x50], UR6 ;  /* 0x0000500604ff75b2 */ /* 0x0004620008000100 */
[----:B------:R2:W1:Y:S01]  /*07c0*/  SYNCS.EXCH.64 URZ, [UR4+0x40], UR8 ;  /* 0x0000400804ff75b2 */ /* 0x0004620008000100 */
[----:B------:R2:W1:Y:S01]  /*07d0*/  SYNCS.EXCH.64 URZ, [UR4+0x58], UR6 ;  /* 0x0000580604ff75b2 */ /* 0x0004620008000100 */
[----:B------:R-:W-:Y:S01]  /*07e0*/  NOP ;  /* 0x0000000000007918 */ /* 0x000fe20000000000 */
.L_x_10:
[----:B------:R-:W4:Y:S01]  /*07f0*/  SHFL.IDX PT, R2, R46, RZ, 0x1f ;  /* 0x00001fff2e027589 */ /* 0x000f2200000e0000 */
[----:B------:R-:W-:Y:S01]  /*0800*/  NOP ;  /* 0x0000000000007918 */ /* 0x000fe20000000000 */
[----:B----4-:R-:W-:-:S13]  /*0810*/  ISETP.NE.AND P0, PT, R2, 0x3, PT ;  /* 0x000000030200780c */ /* 0x010fda0003f05270 */
[----:B------:R-:W-:Y:S05]  /*0820*/  @P0 BRA `(.L_x_11) ;  /* 0x0000000000300947 */ /* 0x000fea0003800000 */
[----:B--23--:R-:W2:Y:S01]  /*0830*/  S2UR UR4, SR_CgaCtaId ;  /* 0x00000000000479c3 */ /* 0x00cea20000008800 */
[----:B------:R-:W-:Y:S01]  /*0840*/  UMOV UR6, 0x400 ;  /* 0x0000040000067882 */ /* 0x000fe20000000000 */
[----:B------:R-:W-:Y:S01]  /*0850*/  UMOV UR5, 0x20 ;  /* 0x0000002000057882 */ /* 0x000fe20000000000 */
[----:B------:R-:W-:Y:S01]  /*0860*/  ELECT P0, URZ, PT ;  /* 0x0000000000ff782f */ /* 0x000fe20003800000 */
[----:B--2---:R-:W-:Y:S02]  /*0870*/  ULEA UR6, UR4, UR6, 0x18 ;  /* 0x0000000604067291 */ /* 0x004fe4000f8ec0ff */
[----:B------:R-:W-:-:S04]  /*0880*/  UIADD3 UR4, UPT, UPT, -UR5, 0x100000, URZ ;  /* 0x0010000005047890 */ /* 0x000fc8000fffe1ff */
[----:B------:R-:W-:Y:S02]  /*0890*/  USHF.L.U32 UR5, UR4, 0xb, URZ ;  /* 0x0000000b04057899 */ /* 0x000fe400080006ff */
[----:B------:R-:W-:Y:S01]  /*08a0*/  USHF.L.U32 UR4, UR4, 0x1, URZ ;  /* 0x0000000104047899 */ /* 0x000fe200080006ff */
[----:B------:R-:W2:Y:S11]  /*08b0*/  FENCE.VIEW.ASYNC.S ;  /* 0x00000000000073c6 */ /* 0x000eb60000000000 */
[----:B--2---:R4:W2:Y:S01]  /*08c0*/  SYNCS.EXCH.64 URZ, [UR6+0x60], UR4 ;  /* 0x0000600406ff75b2 */ /* 0x0048a20008000100 */
[----:B------:R4:W3:Y:S02]  /*08d0*/  SYNCS.EXCH.64 URZ, [UR6+0x68], UR4 ;  /* 0x0000680406ff75b2 */ /* 0x0008e40008000100 */
[----:B----4-:R-:W-:Y:S01]  /*08e0*/  NOP ;  /* 0x0000000000007918 */ /* 0x010fe20000000000 */
.L_x_11:
[----:B------:R-:W4:Y:S01]  /*08f0*/  SHFL.IDX PT, R2, R46, RZ, 0x1f ;  /* 0x00001fff2e027589 */ /* 0x000f2200000e0000 */
[----:B------:R-:W-:Y:S01]  /*0900*/  NOP ;  /* 0x0000000000007918 */ /* 0x000fe20000000000 */
[----:B----4-:R-:W-:-:S13]  /*0910*/  ISETP.NE.AND P0, PT, R2, 0x4, PT ;  /* 0x000000040200780c */ /* 0x010fda0003f05270 */
[----:B------:R-:W-:Y:S05]  /*0920*/  @P0 BRA `(.L_x_12) ;  /* 0x00000000004c0947 */ /* 0x000fea0003800000 */
[----:B--23--:R-:W2:Y:S01]  /*0930*/  S2UR UR6, SR_CgaCtaId ;  /* 0x00000000000679c3 */ /* 0x00cea20000008800 */
[----:B------:R-:W-:Y:S01]  /*0940*/  UMOV UR4, 0x1e0 ;  /* 0x000001e000047882 */ /* 0x000fe20000000000 */
[----:B------:R-:W-:Y:S01]  /*0950*/  UMOV UR5, 0x400 ;  /* 0x0000040000057882 */ /* 0x000fe20000000000 */
[----:B------:R-:W-:Y:S01]  /*0960*/  USEL UR4, UR4, 0x1a0, UP3 ;  /* 0x000001a004047887 */ /* 0x000fe20009800000 */
[----:B------:R-:W-:Y:S01]  /*0970*/  UMOV UR8, 0x1 ;  /* 0x0000000100087882 */ /* 0x000fe20000000000 */
[----:B------:R-:W-:Y:S01]  /*0980*/  ELECT P0, URZ, PT ;  /* 0x0000000000ff782f */ /* 0x000fe20003800000 */
[----:B------:R-:W-:-:S04]  /*0990*/  UIADD3 UR8, UPT, UPT, -UR8, 0x100000, URZ ;  /* 0x0010000008087890 */ /* 0x000fc8000fffe1ff */
[----:B------:R-:W-:Y:S02]  /*09a0*/  USHF.L.U32 UR9, UR8, 0xb, URZ ;  /* 0x0000000b08097899 */ /* 0x000fe400080006ff */
[----:B------:R-:W-:Y:S02]  /*09b0*/  USHF.L.U32 UR8, UR8, 0x1, URZ ;  /* 0x0000000108087899 */ /* 0x000fe400080006ff */
[----:B--2---:R-:W-:Y:S02]  /*09c0*/  ULEA UR6, UR6, UR5, 0x18 ;  /* 0x0000000506067291 */ /* 0x004fe4000f8ec0ff */
[----:B------:R-:W-:-:S04]  /*09d0*/  UIADD3 UR4, UPT, UPT, -UR4, 0x100000, URZ ;  /* 0x0010000004047890 */ /* 0x000fc8000fffe1ff */
[----:B------:R-:W-:Y:S02]  /*09e0*/  USHF.L.U32 UR5, UR4, 0xb, URZ ;  /* 0x0000000b04057899 */ /* 0x000fe400080006ff */
[----:B------:R-:W-:Y:S01]  /*09f0*/  USHF.L.U32 UR4, UR4, 0x1, URZ ;  /* 0x0000000104047899 */ /* 0x000fe200080006ff */
[----:B------:R-:W2:Y:S03]  /*0a00*/  FENCE.VIEW.ASYNC.S ;  /* 0x00000000000073c6 */ /* 0x000ea60000000000 */
[----:B--2---:R4:W2:Y:S08]  /*0a10*/  SYNCS.EXCH.64 URZ, [UR6+0x70], UR8 ;  /* 0x0000700806ff75b2 */ /* 0x0048b00008000100 */
[----:B------:R4:W3:Y:S01]  /*0a20*/  SYNCS.EXCH.64 URZ, [UR6+0x80], UR4 ;  /* 0x0000800406ff75b2 */ /* 0x0008e20008000100 */
[----:B------:R4:W1:Y:S01]  /*0a30*/  SYNCS.EXCH.64 URZ, [UR6+0x78], UR8 ;  /* 0x0000780806ff75b2 */ /* 0x0008620008000100 */
[----:B------:R4:W1:Y:S02]  /*0a40*/  SYNCS.EXCH.64 URZ, [UR6+0x88], UR4 ;  /* 0x0000880406ff75b2 */ /* 0x0008640008000100 */
[----:B----4-:R-:W-:Y:S01]  /*0a50*/  NOP ;  /* 0x0000000000007918 */ /* 0x010fe20000000000 */
.L_x_12:
[----:B------:R-:W4:Y:S01]  /*0a60*/  SHFL.IDX PT, R2, R46, RZ, 0x1f ;  /* 0x00001fff2e027589 */ /* 0x000f2200000e0000 */
[----:B------:R-:W-:Y:S01]  /*0a70*/  NOP ;  /* 0x0000000000007918 */ /* 0x000fe20000000000 */
[----:B----4-:R-:W-:-:S13]  /*0a80*/  ISETP.NE.AND P0, PT, R2, 0x5, PT ;  /* 0x000000050200780c */ /* 0x010fda0003f05270 */
[----:B------:R-:W-:Y:S05]  /*0a90*/  @P0 BRA `(.L_x_13) ;  /* 0x0000000000580947 */ /* 0x000fea0003800000 */
[----:B--23--:R-:W2:Y:S01]  /*0aa0*/  S2UR UR4, SR_CgaCtaId ;  /* 0x00000000000479c3 */ /* 0x00cea20000008800 */
        /* <DEDUP_REMOVED lines=12> */
[----:B--2---:R4:W2:Y:S01]  /*0b70*/  SYNCS.EXCH.64 URZ, [UR4+0x90], UR8 ;  /* 0x0000900804ff75b2 */ /* 0x0048a20008000100 */
[----:B------:R4:W3:Y:S01]  /*0b80*/  SYNCS.EXCH.64 URZ, [UR4+0xb0], UR6 ;  /* 0x0000b00604ff75b2 */ /* 0x0008e20008000100 */
[----:B------:R4:W1:Y:S01]  /*0b90*/  SYNCS.EXCH.64 URZ, [UR4+0x98], UR8 ;  /* 0x0000980804ff75b2 */ /* 0x0008620008000100 */
[----:B------:R4:W1:Y:S01]  /*0ba0*/  SYNCS.EXCH.64 URZ, [UR4+0xb8], UR6 ;  /* 0x0000b80604ff75b2 */ /* 0x0008620008000100 */
[----:B------:R4:W1:Y:S01]  /*0bb0*/  SYNCS.EXCH.64 URZ, [UR4+0xa0], UR8 ;  /* 0x0000a00804ff75b2 */ /* 0x0008620008000100 */
[----:B------:R4:W1:Y:S01]  /*0bc0*/  SYNCS.EXCH.64 URZ, [UR4+0xc0], UR6 ;  /* 0x0000c00604ff75b2 */ /* 0x0008620008000100 */
[----:B------:R4:W1:Y:S01]  /*0bd0*/  SYNCS.EXCH.64 URZ, [UR4+0xa8], UR8 ;  /* 0x0000a80804ff75b2 */ /* 0x0008620008000100 */
[----:B------:R4:W1:Y:S02]  /*0be0*/  SYNCS.EXCH.64 URZ, [UR4+0xc8], UR6 ;  /* 0x0000c80604ff75b2 */ /* 0x0008640008000100 */
[----:B----4-:R-:W-:Y:S01]  /*0bf0*/  NOP ;  /* 0x0000000000007918 */ /* 0x010fe20000000000 */
.L_x_13:
[----:B------:R-:W4:Y:S01]  /*0c00*/  SHFL.IDX PT, R2, R46, RZ, 0x1f ;  /* 0x00001fff2e027589 */ /* 0x000f2200000e0000 */
[----:B------:R-:W1:Y:S01]  /*0c10*/  S2UR UR55, SR_CgaCtaId ;  /* 0x00000000003779c3 */ /* 0x000e620000008800 */
[----:B------:R-:W-:Y:S01]  /*0c20*/  NOP ;  /* 0x0000000000007918 */ /* 0x000fe20000000000 */
[----:B----4-:R-:W-:-:S13]  /*0c30*/  ISETP.NE.AND P0, PT, R2, 0x3, PT ;  /* 0x000000030200780c */ /* 0x010fda0003f05270 */
[----:B-1----:R-:W-:Y:S05]  /*0c40*/  @P0 BRA `(.L_x_14) ;  /* 0x0000000000340947 */ /* 0x002fea0003800000 */
[----:B--23--:R-:W-:Y:S01]  /*0c50*/  UMOV UR4, 0x400 ;  /* 0x0000040000047882 */ /* 0x00cfe20000000000 */
[----:B------:R-:W-:Y:S01]  /*0c60*/  UMOV UR6, 0x20 ;  /* 0x0000002000067882 */ /* 0x000fe20000000000 */
[----:B------:R-:W-:Y:S02]  /*0c70*/  ULEA UR4, UR55, UR4, 0x18 ;  /* 0x0000000437047291 */ /* 0x000fe4000f8ec0ff */
[----:B------:R-:W-:-:S04]  /*0c80*/  UIADD3 UR6, UPT, UPT, -UR6, 0x100000, URZ ;  /* 0x0010000006067890 */ /* 0x000fc8000fffe1ff */
[----:B------:R-:W-:Y:S02]  /*0c90*/  USHF.L.U32 UR7, UR6, 0xb, URZ ;  /* 0x0000000b06077899 */ /* 0x000fe400080006ff */
[----:B------:R-:W-:Y:S01]  /*0ca0*/  USHF.L.U32 UR6, UR6, 0x1, URZ ;  /* 0x0000000106067899 */ /* 0x000fe200080006ff */
[----:B------:R-:W-:Y:S01]  /*0cb0*/  ELECT P0, URZ, PT ;  /* 0x0000000000ff782f */ /* 0x000fe20003800000 */
[----:B------:R-:W1:Y:S10]  /*0cc0*/  FENCE.VIEW.ASYNC.S ;  /* 0x00000000000073c6 */ /* 0x000e740000000000 */
[----:B-1----:R1:W4:Y:S01]  /*0cd0*/  SYNCS.EXCH.64 URZ, [UR4+0xd0], UR6 ;  /* 0x0000d00604ff75b2 */ /* 0x0023220008000100 */
[----:B------:R1:W2:Y:S01]  /*0ce0*/  SYNCS.EXCH.64 URZ, [UR4+0xe0], UR6 ;  /* 0x0000e00604ff75b2 */ /* 0x0002a20008000100 */
[----:B------:R1:W3:Y:S01]  /*0cf0*/  SYNCS.EXCH.64 URZ, [UR4+0xd8], UR6 ;  /* 0x0000d80604ff75b2 */ /* 0x0002e20008000100 */
[----:B------:R1:W1:Y:S01]  /*0d00*/  SYNCS.EXCH.64 URZ, [UR4+0xe8], UR6 ;  /* 0x0000e80604ff75b2 */ /* 0x0002620008000100 */
[----:B------:R-:W-:Y:S01]  /*0d10*/  NOP ;  /* 0x0000000000007918 */ /* 0x000fe20000000000 */
.L_x_14:
[----:B-123--:R-:W1:Y:S01]  /*0d20*/  LDCU UR4, c[0x0][0x36c] ;  /* 0x00006d80ff0477ac */ /* 0x00ee620008000800 */
[----:B------:R-:W-:Y:S01]  /*0d30*/  ISETP.NE.OR P4, PT, R0, 0x2, !P4 ;  /* 0x000000020000780c */ /* 0x000fe20006785670 */
[----:B------:R-:W-:Y:S01]  /*0d40*/  NOP ;  /* 0x0000000000007918 */ /* 0x000fe20000000000 */
[----:B------:R-:W-:Y:S01]  /*0d50*/  LOP3.LUT R0, R55, 0x1f, RZ, 0xc0, !PT ;  /* 0x0000001f37007812 */ /* 0x000fe200078ec0ff */
[----:B------:R-:W-:Y:S02]  /*0d60*/  UISETP.NE.AND UP4, UPT, UR18, URZ, UPT ;  /* 0x000000ff1200728c */ /* 0x000fe4000bf85270 */
[----:B-1----:R-:W-:-:S09]  /*0d70*/  UISETP.EQ.U32.AND UP6, UPT, UR4, 0x1, UPT ;  /* 0x000000010400788c */ /* 0x002fd2000bfc2070 */
[----:B------:R-:W-:Y:S05]  /*0d80*/  BRA.U !UP6, `(.L_x_15) ;  /* 0x000000010e087547 */ /* 0x000fea000b800000 */
[----:B----4-:R-:W-:Y:S01]  /*0d90*/  UCGABAR_ARV ;  /* 0x00000000000079c7 */ /* 0x010fe20008000000 */
[----:B------:R-:W-:Y:S05]  /*0da0*/  BRA `(.L_x_16) ;  /* 0x0000000000047947 */ /* 0x000fea0003800000 */
.L_x_15:
[----:B----4-:R-:W-:Y:S01]  /*0db0*/  NOP ;  /* 0x0000000000007918 */ /* 0x010fe20000000000 */
.L_x_16:
[----:B------:R-:W1:Y:S01]  /*0dc0*/  S2UR UR26, SR_CTAID.X ;  /* 0x00000000001a79c3 */ /* 0x000e620000002500 */
[----:B------:R-:W-:-:S05]  /*0dd0*/  CS2R.32 R48, SR_CgaSize ;  /* 0x0000000000307805 */ /* 0x000fca0000008a00 */
[----:B------:R-:W-:-:S05]  /*0de0*/  IMAD R48, R48, -0xa0, RZ ;  /* 0xffffff6030307824 */ /* 0x000fca00078e02ff */
[----:B------:R-:W-:-:S14]  /*0df0*/  R2UR UR5, R48 ;  /* 0x00000000300572ca */ /* 0x000fdc00000e0000 */
[----:B------:R-:W2:Y:S01]  /*0e00*/  LDCU UR5, c[0x0][UR5+0x2b0] ;  /* 0x00005600050577ac */ /* 0x000ea20008000800 */
[----:B------:R-:W-:-:S05]  /*0e10*/  CS2R.32 R48, SR_CgaSize ;  /* 0x0000000000307805 */ /* 0x000fca0000008a00 */
[----:B------:R-:W-:-:S05]  /*0e20*/  IMAD R48, R48, -0xa0, RZ ;  /* 0xffffff6030307824 */ /* 0x000fca00078e02ff */
[----:B------:R-:W-:-:S14]  /*0e30*/  R2UR UR4, R48 ;  /* 0x00000000300472ca */ /* 0x000fdc00000e0000 */
[----:B------:R-:W3:Y:S01]  /*0e40*/  LDCU UR4, c[0x0][UR4+0x2b4] ;  /* 0x00005680040477ac */ /* 0x000ee20008000800 */
[----:B------:R-:W4:Y:S01]  /*0e50*/  S2UR UR27, SR_CTAID.Y ;  /* 0x00000000001b79c3 */ /* 0x000f220000002600 */
[----:B------:R-:W-:-:S05]  /*0e60*/  CS2R.32 R48, SR_CgaSize ;  /* 0x0000000000307805 */ /* 0x000fca0000008a00 */
[----:B------:R-:W-:-:S05]  /*0e70*/  IMAD R48, R48, -0xa0, RZ ;  /* 0xffffff6030307824 */ /* 0x000fca00078e02ff */
[----:B------:R-:W-:-:S14]  /*0e80*/  R2UR UR6, R48 ;  /* 0x00000000300672ca */ /* 0x000fdc00000e0000 */
[----:B------:R-:W3:Y:S01]  /*0e90*/  LDCU UR6, c[0x0][UR6+0x2a0] ;  /* 0x00005400060677ac */ /* 0x000ee20008000800 */
[----:B------:R-:W-:-:S05]  /*0ea0*/  CS2R.32 R48, SR_CgaSize ;  /* 0x0000000000307805 */ /* 0x000fca0000008a00 */
[----:B------:R-:W-:-:S05]  /*0eb0*/  IMAD R48, R48, -0xa0, RZ ;  /* 0xffffff6030307824 */ /* 0x000fca00078e02ff */
[----:B------:R-:W-:-:S14]  /*0ec0*/  R2UR UR7, R48 ;  /* 0x00000000300772ca */ /* 0x000fdc00000e0000 */
[----:B------:R-:W3:Y:S01]  /*0ed0*/  LDCU UR7, c[0x0][UR7+0x2a4] ;  /* 0x00005480070777ac */ /* 0x000ee20008000800 */
[----:B------:R-:W-:Y:S01]  /*0ee0*/  USHF.L.U32 UR29, UR55, 0xb, URZ ;  /* 0x0000000b371d7899 */ /* 0x000fe200080006ff */
[----:B------:R-:W3:Y:S01]  /*0ef0*/  LDCU UR19, c[0x0][0xb24] ;  /* 0x00016480ff1377ac */ /* 0x000ee20008000800 */
[----:B------:R-:W3:Y:S01]  /*0f00*/  LDCU UR39, c[0x0][0xb24] ;  /* 0x00016480ff2777ac */ /* 0x000ee20008000800 */
[----:B-1----:R-:W-:Y:S01]  /*0f10*/  I2FP.F32.U32 R3, UR26 ;  /* 0x0000001a00037c45 */ /* 0x002fe20008201000 */
[----:B------:R-:W1:Y:S04]  /*0f20*/  LDCU UR22, c[0x0][0xb30] ;  /* 0x00016600ff1677ac */ /* 0x000e680008000800 */
[----:B--2---:R-:W-:Y:S01]  /*0f30*/  FMUL R3, R3, UR5 ;  /* 0x0000000503037c20 */ /* 0x004fe20008400000 */
[----:B------:R-:W-:Y:S01]  /*0f40*/  ULOP3.LUT UR29, UR29, 0x800, URZ, 0xc0, !UPT ;  /* 0x000008001d1d7892 */ /* 0x000fe2000f8ec0ff */
[----:B----4-:R-:W-:-:S04]  /*0f50*/  I2FP.F32.U32 R2, UR27 ;  /* 0x0000001b00027c45 */ /* 0x010fc80008201000 */
[----:B------:R-:W2:Y:S01]  /*0f60*/  F2I.U32.TRUNC.NTZ R3, R3 ;  /* 0x0000000300037305 */ /* 0x000ea2000020f000 */
[----:B---3--:R-:W-:-:S07]  /*0f70*/  FMUL R2, R2, UR4 ;  /* 0x0000000402027c20 */ /* 0x008fce0008400000 */
[----:B------:R-:W3:Y:S01]  /*0f80*/  F2I.U32.TRUNC.NTZ R2, R2 ;  /* 0x0000000200027305 */ /* 0x000ee2000020f000 */
[----:B--2---:R-:W-:Y:S02]  /*0f90*/  R2UR UR5, R3 ;  /* 0x00000000030572ca */ /* 0x004fe400000e0000 */
[----:B---3--:R-:W-:Y:S02]  /*0fa0*/  R2UR UR4, R2 ;  /* 0x00000000020472ca */ /* 0x008fe400000e0000 */
[----:B------:R-:W-:-:S09]  /*0fb0*/  PRMT R2, RZ, 0x7610, R2 ;  /* 0x00007610ff027816 */ /* 0x000fd20000000002 */
[----:B------:R-:W-:-:S04]  /*0fc0*/  UIADD3 UR5, UPT, UPT, -UR5, URZ, URZ ;  /* 0x000000ff05057290 */ /* 0x000fc8000fffe1ff */
[----:B------:R-:W-:Y:S02]  /*0fd0*/  UIMAD UR5, UR6, UR5, UR26 ;  /* 0x00000005060572a4 */ /* 0x000fe4000f8e021a */
[----:B------:R-:W-:-:S04]  /*0fe0*/  UIADD3 UR4, UPT, UPT, -UR4, URZ, URZ ;  /* 0x000000ff04047290 */ /* 0x000fc8000fffe1ff */
[----:B------:R-:W-:Y:S01]  /*0ff0*/  IMAD.U32 R48, RZ, RZ, UR5 ;  /* 0x00000005ff307e24 */ /* 0x000fe2000f8e00ff */
[----:B------:R-:W-:-:S06]  /*1000*/  UIMAD UR4, UR7, UR4, UR27 ;  /* 0x00000004070472a4 */ /* 0x000fcc000f8e021b */
[----:B------:R-:W-:Y:S01]  /*1010*/  IMAD.U32 R47, RZ, RZ, UR4 ;  /* 0x00000004ff2f7e24 */ /* 0x000fe2000f8e00ff */
[----:B-1----:R-:W-:Y:S06]  /*1020*/  BRA.U UP4, `(.L_x_17) ;  /* 0x00000001042c7547 */ /* 0x002fec000b800000 */
[----:B------:R-:W-:Y:S02]  /*1030*/  R2UR UR4, R47 ;  /* 0x000000002f0472ca */ /* 0x000fe400000e0000 */
[----:B------:R-:W-:-:S11]  /*1040*/  R2UR UR6, R48 ;  /* 0x00000000300672ca */ /* 0x000fd600000e0000 */
[----:B------:R-:W-:-:S04]  /*1050*/  UISETP.NE.AND UP0, UPT, UR4, URZ, UPT ;  /* 0x000000ff0400728c */ /* 0x000fc8000bf05270 */
[----:B------:R-:W-:-:S04]  /*1060*/  UISETP.EQ.OR UP0, UPT, UR6, URZ, !UP0 ;  /* 0x000000ff0600728c */ /* 0x000fc8000c702670 */
[----:B------:R-:W-:Y:S02]  /*1070*/  USEL UR5, URZ, 0x1, !UP0 ;  /* 0x00000001ff057887 */ /* 0x000fe4000c000000 */
[----:B------:R-:W-:-:S04]  /*1080*/  UISETP.NE.AND UP0, UPT, UR4, URZ, UPT ;  /* 0x000000ff0400728c */ /* 0x000fc8000bf05270 */
[----:B------:R-:W-:Y:S02]  /*1090*/  USEL UR4, URZ, 0x2, UP0 ;  /* 0x00000002ff047887 */ /* 0x000fe40008000000 */
[----:B------:R-:W-:-:S04]  /*10a0*/  UISETP.NE.AND UP0, UPT, UR6, 0x1, UPT ;  /* 0x000000010600788c */ /* 0x000fc8000bf05270 */
[----:B------:R-:W-:-:S04]  /*10b0*/  USEL UR4, UR4, 0x2, UP0 ;  /* 0x0000000204047887 */ /* 0x000fc80008000000 */
[----:B------:R-:W-:-:S06]  /*10c0*/  UIADD3 UR4, UPT, UPT, UR5, UR4, URZ ;  /* 0x0000000405047290 */ /* 0x000fcc000fffe0ff */
[----:B------:R-:W-:-:S07]  /*10d0*/  IMAD.U32 R2, RZ, RZ, UR4 ;  /* 0x00000004ff027e24 */ /* 0x000fce000f8e00ff */
.L_x_17:
[----:B------:R-:W1:Y:S01]  /*10e0*/  S2UR UR60, SR_CTAID.Z ;  /* 0x00000000003c79c3 */ /* 0x000e620000002700 */
[----:B------:R-:W-:-:S09]  /*10f0*/  UISETP.GE.AND UP0, UPT, UR19, 0x1, UPT ;  /* 0x000000011300788c */ /* 0x000fd2000bf06270 */
[----:B------:R-:W-:Y:S05]  /*1100*/  BRA.U !UP0, `(.L_x_18) ;  /* 0x0000000108d07547 */ /* 0x000fea000b800000 */
[----:B------:R-:W2:Y:S01]  /*1110*/  LDCU UR20, c[0x0][0xb0c] ;  /* 0x00016180ff1477ac */ /* 0x000ea20008000800 */
[----:B------:R-:W3:Y:S01]  /*1120*/  LDCU.128 UR12, c[0x0][0xb10] ;  /* 0x00016200ff0c77ac */ /* 0x000ee20008000c00 */
[----:B------:R-:W4:Y:S01]  /*1130*/  LDCU UR6, c[0x0][0x370] ;  /* 0x00006e00ff0677ac */ /* 0x000f220008000800 */
[----:B------:R-:W1:Y:S01]  /*1140*/  LDCU UR7, c[0x0][0x374] ;  /* 0x00006e80ff0777ac */ /* 0x000e620008000800 */
[----:B------:R-:W1:Y:S01]  /*1150*/  LDCU UR21, c[0x0][0xb20] ;  /* 0x00016400ff1577ac */ /* 0x000e620008000800 */
[----:B--2---:R-:W-:Y:S02]  /*1160*/  UISETP.NE.AND UP0, UPT, UR20, 0x1, UPT ;  /* 0x000000011400788c */ /* 0x004fe4000bf05270 */
[----:B---3--:R-:W-:Y:S01]  /*1170*/  UIMAD.WIDE.U32 UR4, UR26, UR12, URZ ;  /* 0x0000000c1a0472a5 */ /* 0x008fe2000f8e00ff */
[----:B------:R-:W2:Y:S01]  /*1180*/  LDCU.64 UR8, c[0x0][0xb28] ;  /* 0x00016500ff0877ac */ /* 0x000ea20008000a00 */
[----:B----4-:R-:W-:Y:S02]  /*1190*/  UIMAD.WIDE.U32 UR10, UR6, UR12, URZ ;  /* 0x0000000c060a72a5 */ /* 0x010fe4000f8e00ff */
[----:B------:R-:W-:-:S02]  /*11a0*/  USHF.R.U32.HI UR5, URZ, UR13, UR5 ;  /* 0x0000000dff057299 */ /* 0x000fc40008011605 */
[----:B------:R-:W-:Y:S02]  /*11b0*/  UISETP.NE.AND UP2, UPT, UR19, 0x1, UPT ;  /* 0x000000011300788c */ /* 0x000fe4000bf45270 */
[----:B------:R-:W-:Y:S01]  /*11c0*/  USEL UR5, UR26, UR5, !UP0 ;  /* 0x000000051a057287 */ /* 0x000fe2000c000000 */
[----:B------:R-:W-:Y:S01]  /*11d0*/  UMOV UR10, UR11 ;  /* 0x0000000b000a7c82 */ /* 0x000fe20008000000 */
[----:B------:R-:W-:Y:S02]  /*11e0*/  UIMAD.WIDE.U32 UR16, UR27, UR15, URZ ;  /* 0x0000000f1b1072a5 */ /* 0x000fe4000f8e00ff */
[----:B------:R-:W-:Y:S02]  /*11f0*/  @UP0 USHF.R.U32.HI UR6, URZ, UR13, UR10 ;  /* 0x0000000dff060299 */ /* 0x000fe4000801160a */
[----:B------:R-:W-:Y:S02]  /*1200*/  UISETP.NE.AND UP0, UPT, UR14, 0x1, UPT ;  /* 0x000000010e00788c */ /* 0x000fe4000bf05270 */
[----:B-1----:R-:W-:-:S02]  /*1210*/  UIMAD.WIDE.U32 UR10, UR7, UR15, URZ ;  /* 0x0000000f070a72a5 */ /* 0x002fc4000f8e00ff */
[----:B--2---:R-:W-:Y:S01]  /*1220*/  UIMAD.WIDE.U32 UR12, UR6, UR8, URZ ;  /* 0x00000008060c72a5 */ /* 0x004fe2000f8e00ff */
[----:B------:R-:W-:Y:S02]  /*1230*/  UMOV UR4, UR17 ;  /* 0x0000001100047c82 */ /* 0x000fe40008000000 */
[----:B------:R-:W-:Y:S02]  /*1240*/  USHF.R.U32.HI UR4, URZ, UR21, UR4 ;  /* 0x00000015ff047299 */ /* 0x000fe40008011604 */
[----:B------:R-:W-:Y:S02]  /*1250*/  UMOV UR10, UR11 ;  /* 0x0000000b000a7c82 */ /* 0x000fe40008000000 */
[----:B------:R-:W-:Y:S01]  /*1260*/  UMOV UR12, UR13 ;  /* 0x0000000d000c7c82 */ /* 0x000fe20008000000 */
[----:B------:R-:W-:Y:S02]  /*1270*/  @UP0 USHF.R.U32.HI UR7, URZ, UR21, UR10 ;  /* 0x00000015ff070299 */ /* 0x000fe4000801160a */
[----:B------:R-:W-:-:S02]  /*1280*/  USEL UR4, UR27, UR4, !UP0 ;  /* 0x000000041b047287 */ /* 0x000fc4000c000000 */
[----:B------:R-:W-:Y:S02]  /*1290*/  UIMAD.WIDE.U32 UR10, UR7, UR8, URZ ;  /* 0x00000008070a72a5 */ /* 0x000fe4000f8e00ff */
[----:B------:R-:W-:Y:S02]  /*12a0*/  @UP2 USHF.R.U32.HI UR6, URZ, UR9, UR12 ;  /* 0x00000009ff062299 */ /* 0x000fe4000801160c */
[----:B------:R-:W-:-:S03]  /*12b0*/  UIMAD.WIDE.U32 UR12, UR4, UR8, URZ ;  /* 0x00000008040c72a5 */ /* 0x000fc6000f8e00ff */
[----:B------:R-:W-:Y:S02]  /*12c0*/  UMOV UR10, UR11 ;  /* 0x0000000b000a7c82 */ /* 0x000fe40008000000 */
[----:B------:R-:W-:Y:S02]  /*12d0*/  @UP2 USHF.R.U32.HI UR7, URZ, UR9, UR10 ;  /* 0x00000009ff072299 */ /* 0x000fe4000801160a */
[----:B------:R-:W-:Y:S02]  /*12e0*/  UIMAD UR10, UR6, UR19, URZ ;  /* 0x00000013060a72a4 */ /* 0x000fe4000f8e02ff */
[----:B------:R-:W-:-:S04]  /*12f0*/  UIMAD UR7, UR7, UR19, URZ ;  /* 0x00000013070772a4 */ /* 0x000fc8000f8e02ff */
[----:B------:R-:W-:-:S03]  /*1300*/  UISETP.GE.AND UP0, UPT, UR4, UR7, UPT ;  /* 0x000000070400728c */ /* 0x000fc6000bf06270 */
[----:B------:R-:W-:Y:S01]  /*1310*/  UMOV UR7, UR13 ;  /* 0x0000000d00077c82 */ /* 0x000fe20008000000 */
[----:B------:R-:W-:Y:S02]  /*1320*/  UISETP.GE.OR UP0, UPT, UR5, UR10, UP0 ;  /* 0x0000000a0500728c */ /* 0x000fe40008706670 */
[----:B------:R-:W-:Y:S02]  /*1330*/  UIMAD.WIDE.U32 UR10, UR5, UR8, URZ ;  /* 0x00000008050a72a5 */ /* 0x000fe4000f8e00ff */
[----:B------:R-:W-:Y:S02]  /*1340*/  USHF.R.U32.HI UR7, URZ, UR9, UR7 ;  /* 0x00000009ff077299 */ /* 0x000fe40008011607 */
[----:B------:R-:W-:Y:S02]  /*1350*/  UIADD3 UR10, UPT, UPT, -UR4, URZ, URZ ;  /* 0x000000ff040a7290 */ /* 0x000fe4000fffe1ff */
[----:B------:R-:W-:Y:S02]  /*1360*/  USEL UR7, UR4, UR7, !UP2 ;  /* 0x0000000704077287 */ /* 0x000fe4000d000000 */
[----:B------:R-:W-:Y:S01]  /*1370*/  UIMAD UR10, UR14, UR10, UR27 ;  /* 0x0000000a0e0a72a4 */ /* 0x000fe2000f8e021b */
[----:B------:R-:W-:Y:S01]  /*1380*/  @!UP0 UMOV UR8, UR11 ;  /* 0x0000000b00088c82 */ /* 0x000fe20008000000 */
[----:B------:R-:W-:-:S02]  /*1390*/  UIADD3 UR11, UPT, UPT, -UR5, URZ, URZ ;  /* 0x000000ff050b7290 */ /* 0x000fc4000fffe1ff */
[----:B------:R-:W-:Y:S02]  /*13a0*/  @!UP0 USHF.R.U32.HI UR8, URZ, UR9, UR8 ;  /* 0x00000009ff088299 */ /* 0x000fe40008011608 */
[----:B------:R-:W-:Y:S02]  /*13b0*/  UIADD3 UR9, UPT, UPT, -UR7, URZ, URZ ;  /* 0x000000ff07097290 */ /* 0x000fe4000fffe1ff */
[----:B------:R-:W-:Y:S02]  /*13c0*/  @!UP0 USEL UR8, UR5, UR8, !UP2 ;  /* 0x0000000805088287 */ /* 0x000fe4000d000000 */
[----:B------:R-:W-:Y:S02]  /*13d0*/  UIMAD UR9, UR19, UR9, UR4 ;  /* 0x00000009130972a4 */ /* 0x000fe4000f8e0204 */
[----:B------:R-:W-:Y:S02]  /*13e0*/  @!UP0 UIADD3 UR7, UPT, UPT, UR7, -UR8, URZ ;  /* 0x8000000807078290 */ /* 0x000fe4000fffe0ff */
[----:B------:R-:W-:-:S02]  /*13f0*/  @!UP0 UIMAD UR6, UR9, UR6, UR8 ;  /* 0x00000006090682a4 */ /* 0x000fc4000f8e0208 */
[----:B------:R-:W-:Y:S02]  /*1400*/  @!UP0 UIMAD UR4, UR7, UR19, UR5 ;  /* 0x00000013070482a4 */ /* 0x000fe4000f8e0205 */
[----:B------:R-:W-:Y:S02]  /*1410*/  UIMAD UR26, UR20, UR11, UR26 ;  /* 0x0000000b141a72a4 */ /* 0x000fe4000f8e021a */
[----:B------:R-:W-:Y:S01]  /*1420*/  UIMAD UR27, UR4, UR14, UR10 ;  /* 0x0000000e041b72a4 */ /* 0x000fe2000f8e020a */
[----:B------:R-:W-:Y:S02]  /*1430*/  @!UP0 UMOV UR5, UR6 ;  /* 0x0000000600058c82 */ /* 0x000fe40008000000 */
[----:B------:R-:W-:-:S12]  /*1440*/  UIMAD UR26, UR5, UR20, UR26 ;  /* 0x00000014051a72a4 */ /* 0x000fd8000f8e021a */
.L_x_18:
[----:B------:R-:W-:-:S09]  /*1450*/  UISETP.NE.AND UP0, UPT, UR22, 0x1, UPT ;  /* 0x000000011600788c */ /* 0x000fd2000bf05270 */
[----:B------:R-:W-:Y:S05]  /*1460*/  BRA.U UP0, `(.L_x_19) ;  /* 0x0000000100407547 */ /* 0x000fea000b800000 */
[----:B------:R-:W2:Y:S01]  /*1470*/  LDCU.128 UR8, c[0x0][0xb10] ;  /* 0x00016200ff0877ac */ /* 0x000ea20008000c00 */
[----:B------:R-:W3:Y:S01]  /*1480*/  LDCU UR12, c[0x0][0xb0c] ;  /* 0x00016180ff0c77ac */ /* 0x000ee20008000800 */
[----:B------:R-:W4:Y:S01]  /*1490*/  LDCU UR13, c[0x0][0xb20] ;  /* 0x00016400ff0d77ac */ /* 0x000f220008000800 */
[----:B--2---:R-:W-:Y:S02]  /*14a0*/  UIMAD.WIDE.U32 UR4, UR26, UR8, URZ ;  /* 0x000000081a0472a5 */ /* 0x004fe4000f8e00ff */
[----:B------:R-:W-:Y:S02]  /*14b0*/  UIMAD.WIDE.U32 UR6, UR27, UR11, URZ ;  /* 0x0000000b1b0672a5 */ /* 0x000fe4000f8e00ff */
[----:B---3--:R-:W-:Y:S02]  /*14c0*/  UISETP.NE.AND UP0, UPT, UR12, 0x1, UPT ;  /* 0x000000010c00788c */ /* 0x008fe4000bf05270 */
[----:B------:R-:W-:-:S03]  /*14d0*/  USHF.R.U32.HI UR5, URZ, UR9, UR5 ;  /* 0x00000009ff057299 */ /* 0x000fc60008011605 */
[----:B------:R-:W-:Y:S01]  /*14e0*/  UMOV UR4, UR7 ;  /* 0x0000000700047c82 */ /* 0x000fe20008000000 */
[----:B------:R-:W-:Y:S02]  /*14f0*/  USEL UR5, UR26, UR5, !UP0 ;  /* 0x000000051a057287 */ /* 0x000fe4000c000000 */
[----:B------:R-:W-:Y:S02]  /*1500*/  UISETP.NE.AND UP0, UPT, UR10, 0x1, UPT ;  /* 0x000000010a00788c */ /* 0x000fe4000bf05270 */
[----:B----4-:R-:W-:-:S04]  /*1510*/  USHF.R.U32.HI UR4, URZ, UR13, UR4 ;  /* 0x0000000dff047299 */ /* 0x010fc80008011604 */
[----:B------:R-:W-:-:S04]  /*1520*/  USEL UR4, UR27, UR4, !UP0 ;  /* 0x000000041b047287 */ /* 0x000fc8000c000000 */
[----:B------:R-:W-:Y:S02]  /*1530*/  UIADD3 UR6, UPT, UPT, UR5, -UR4, URZ ;  /* 0x8000000405067290 */ /* 0x000fe4000fffe0ff */
[----:B------:R-:W-:Y:S02]  /*1540*/  UIADD3 UR4, UPT, UPT, -UR5, UR4, URZ ;  /* 0x0000000405047290 */ /* 0x000fe4000fffe1ff */
[----:B------:R-:W-:Y:S02]  /*1550*/  UIMAD UR27, UR6, UR10, UR27 ;  /* 0x0000000a061b72a4 */ /* 0x000fe4000f8e021b */
[----:B------:R-:W-:-:S12]  /*1560*/  UIMAD UR26, UR4, UR12, UR26 ;  /* 0x0000000c041a72a4 */ /* 0x000fd8000f8e021a */
.L_x_19:
[----:B------:R-:W-:Y:S01]  /*1570*/  UISETP.NE.AND UP0, UPT, UR18, 0x2, UPT ;  /* 0x000000021200788c */ /* 0x000fe2000bf05270 */
[----:B------:R-:W-:Y:S09]  /*1580*/  BRA.U !UP6, `(.L_x_20) ;  /* 0x000000010e0c7547 */ /* 0x000ff2000b800000 */
[----:B------:R-:W-:Y:S01]  /*1590*/  UCGABAR_WAIT ;  /* 0x0000000000007dc7 */ /* 0x000fe20008000000 */
[----:B------:R-:W-:Y:S01]  /*15a0*/  CCTL.IVALL ;  /* 0x00000000ff00798f */ /* 0x000fe20002000000 */
[----:B------:R-:W-:Y:S05]  /*15b0*/  BRA `(.L_x_21) ;  /* 0x0000000000047947 */ /* 0x000fea0003800000 */
.L_x_20:
[----:B------:R-:W-:Y:S06]  /*15c0*/  BAR.SYNC.DEFER_BLOCKING 0x0 ;  /* 0x0000000000007b1d */ /* 0x000fec0000010000 */
.L_x_21:
[----:B------:R-:W-:Y:S05]  /*15d0*/  BRA.U UP0, `(.L_x_22) ;  /* 0x0000001500d47547 */ /* 0x000fea000b800000 */
[----:B------:R-:W2:Y:S01]  /*15e0*/  LDCU UR6, c[0x0][0x38c] ;  /* 0x00007180ff0677ac */ /* 0x000ea20008000800 */
[----:B------:R-:W-:Y:S01]  /*15f0*/  PLOP3.LUT P2, PT, PT, PT, UP3, 0x80, 0x8 ;  /* 0x000000000008781c */ /* 0x000fe20003f4f038 */
[----:B------:R-:W-:Y:S01]  /*1600*/  IMAD.MOV.U32 R12, RZ, RZ, 0x1 ;  /* 0x00000001ff0c7424 */ /* 0x000fe200078e00ff */
[----:B------:R-:W-:Y:S01]  /*1610*/  ISETP.EQ.OR P3, PT, R0, RZ, P4 ;  /* 0x000000ff0000720c */ /* 0x000fe20002762670 */
[----:B------:R-:W-:Y:S01]  /*1620*/  UISETP.NE.AND UP1, UPT, UR18, URZ, UPT ;  /* 0x000000ff1200728c */ /* 0x000fe2000bf25270 */
[----:B------:R-:W-:Y:S01]  /*1630*/  PLOP3.LUT P2, PT, P2, PT, PT, 0x8, 0x80 ;  /* 0x000000000080781c */ /* 0x000fe2000174e170 */
[----:B------:R-:W-:Y:S01]  /*1640*/  USEL UR38, URZ, 0x1, UP5 ;  /* 0x00000001ff267887 */ /* 0x000fe2000a800000 */
[----:B------:R-:W-:Y:S01]  /*1650*/  CS2R R10, SRZ ;  /* 0x00000000000a7805 */ /* 0x000fe2000001ff00 */
[----:B------:R-:W-:Y:S01]  /*1660*/  IMAD.MOV.U32 R9, RZ, RZ, RZ ;  /* 0x000000ffff097224 */ /* 0x000fe200078e00ff */
[----:B------:R-:W3:Y:S01]  /*1670*/  LDCU UR62, c[0x0][0x370] ;  /* 0x00006e00ff3e77ac */ /* 0x000ee20008000800 */
[----:B------:R-:W-:Y:S01]  /*1680*/  IMAD.MOV.U32 R8, RZ, RZ, 0x1 ;  /* 0x00000001ff087424 */ /* 0x000fe200078e00ff */
[----:B------:R-:W4:Y:S01]  /*1690*/  LDCU.64 UR46, c[0x0][0x348] ;  /* 0x00006900ff2e77ac */ /* 0x000f220008000a00 */
[----:B------:R-:W-:-:S02]  /*16a0*/  USHF.R.U32.HI UR66, URZ, 0x6, UR29 ;  /* 0x00000006ff427899 */ /* 0x000fc4000801161d */
[----:B--2---:R-:W-:Y:S02]  /*16b0*/  UIADD3 UR5, UPT, UPT, UR6, 0xff, URZ ;  /* 0x000000ff06057890 */ /* 0x004fe4000fffe0ff */
[----:B------:R-:W-:Y:S02]  /*16c0*/  UIADD3 UR67, UPT, UPT, UR6, 0x1fe, URZ ;  /* 0x000001fe06437890 */ /* 0x000fe4000fffe0ff */
[----:B------:R-:W-:Y:S01]  /*16d0*/  USHF.R.S32.HI UR4, URZ, 0x1f, UR5 ;  /* 0x0000001fff047899 */ /* 0x000fe20008011405 */
[----:B------:R-:W2:Y:S03]  /*16e0*/  LDCU UR61, c[0x0][0x374] ;  /* 0x00006e80ff3d77ac */ /* 0x000ea60008000800 */
[----:B------:R-:W-:Y:S02]  /*16f0*/  ULEA.HI UR4, UR4, UR5, URZ, 0x8 ;  /* 0x0000000504047291 */ /* 0x000fe4000f8f40ff */
[----:B------:R-:W-:-:S02]  /*1700*/  USEL UR38, UR38, 0x2, UP1 ;  /* 0x0000000226267887 */ /* 0x000fc40008800000 */
[----:B------:R-:W-:Y:S02]  /*1710*/  USHF.R.S32.HI UR64, URZ, 0x8, UR4 ;  /* 0x00000008ff407899 */ /* 0x000fe40008011404 */
[----:B------:R-:W-:Y:S02]  /*1720*/  UIADD3 UR4, UPT, UPT, UR6, -0x1, URZ ;  /* 0xffffffff06047890 */ /* 0x000fe4000fffe0ff */
[----:B------:R-:W-:Y:S02]  /*1730*/  UISETP.LT.U32.AND UP0, UPT, UR64, 0x3, UPT ;  /* 0x000000034000788c */ /* 0x000fe4000bf01070 */
[----:B------:R-:W-:Y:S02]  /*1740*/  UISETP.GE.U32.AND UP2, UPT, UR4, -0x1ff, UPT ;  /* 0xfffffe010400788c */ /* 0x000fe4000bf46070 */
[----:B------:R-:W-:Y:S01]  /*1750*/  USEL UR63, UR64, 0x3, UP0 ;  /* 0x00000003403f7887 */ /* 0x000fe20008000000 */
[----:B------:R-:W-:-:S03]  /*1760*/  UMOV UR23, URZ ;  /* 0x000000ff00177c82 */ /* 0x000fc60008000000 */
[----:B------:R-:W-:Y:S02]  /*1770*/  UIADD3 UR37, UPT, UPT, UR63, -0x1, URZ ;  /* 0xffffffff3f257890 */ /* 0x000fe4000fffe0ff */
[----:B------:R-:W-:-:S03]  /*1780*/  UIADD3 UR65, UPT, UPT, UR64, -UR63, URZ ;  /* 0x8000003f40417290 */ /* 0x000fc6000fffe0ff */
[----:B------:R-:W-:-:S04]  /*1790*/  @UP2 UIADD3 UR37, UPT, UPT, UR63, URZ, URZ ;  /* 0x000000ff3f252290 */ /* 0x000fc8000fffe0ff */
[----:B--234-:R-:W-:-:S12]  /*17a0*/  UIADD3 UR37, UPT, UPT, UR37, 0x1, URZ ;  /* 0x0000000125257890 */ /* 0x01cfd8000fffe0ff */
.L_x_46:
[----:B------:R-:W-:Y:S01]  /*17b0*/  UISETP.NE.AND UP0, UPT, UR55, URZ, UPT ;  /* 0x000000ff3700728c */ /* 0x000fe2000bf05270 */
[----:B------:R-:W2:Y:S08]  /*17c0*/  S2UR UR55, SR_CgaCtaId ;  /* 0x00000000003779c3 */ /* 0x000eb00000008800 */
[----:B---3--:R-:W-:Y:S05]  /*17d0*/  BRA.U UP0, `(.L_x_23) ;  /* 0x0000000100347547 */ /* 0x008fea000b800000 */
[----:B------:R-:W3:Y:S01]  /*17e0*/  S2R R0, SR_CgaCtaId ;  /* 0x0000000000007919 */ /* 0x000ee20000008800 */
[----:B------:R-:W-:-:S04]  /*17f0*/  MOV R2, 0x400 ;  /* 0x0000040000027802 */ /* 0x000fc80000000f00 */
[----:B---3--:R-:W-:Y:S02]  /*1800*/  LEA R0, R0, R2, 0x18 ;  /* 0x0000000200007211 */ /* 0x008fe400078ec0ff */
[----:B------:R-:W-:-:S03]  /*1810*/  SHF.L.U32 R2, R8, 0x1f, RZ ;  /* 0x0000001f08027819 */ /* 0x000fc600000006ff */
[----:B------:R-:W-:-:S04]  /*1820*/  IMAD R0, R9, 0x8, R0 ;  /* 0x0000000809007824 */ /* 0x000fc800078e0200 */
[----:B------:R-:W3:Y:S02]  /*1830*/  SYNCS.PHASECHK.TRANS64.TRYWAIT P0, [R0+URZ+0xe0], R2 ;  /* 0x0000e002000075a7 */ /* 0x000ee400080011ff */
[----:B---3--:R-:W-:Y:S05]  /*1840*/  @!P0 BRA `(.L_x_24) ;  /* 0x0000006400888947 */ /* 0x008fea0003800000 */
.L_x_125:
[----:B------:R-:W-:Y:S01]  /*1850*/  VIADD R9, R9, 0x1 ;  /* 0x0000000109097836 */ /* 0x000fe20000000000 */
[----:B------:R3:W-:Y:S04]  /*1860*/  SYNCS.ARRIVE.TRANS64.A1T0 RZ, [R0+URZ+0xd0], RZ ;  /* 0x0000d0ff00ff79a7 */ /* 0x0007e800081000ff */
[----:B------:R-:W-:-:S04]  /*1870*/  ISETP.NE.AND P0, PT, R9, 0x2, PT ;  /* 0x000000020900780c */ /* 0x000fc80003f05270 */
[----:B------:R-:W-:Y:S02]  /*1880*/  SEL R9, R9, RZ, P0 ;  /* 0x000000ff09097207 */ /* 0x000fe40000000000 */
[----:B---3--:R-:W-:-:S04]  /*1890*/  SEL R0, RZ, 0x1, P0 ;  /* 0x00000001ff007807 */ /* 0x008fc80000000000 */
[----:B------:R-:W-:-:S07]  /*18a0*/  LOP3.LUT R8, R8, R0, RZ, 0x3c, !PT ;  /* 0x0000000008087212 */ /* 0x000fce00078e3cff */
.L_x_23:
[----:B------:R-:W-:Y:S01]  /*18b0*/  UMOV UR21, 0x400 ;  /* 0x0000040000157882 */ /* 0x000fe20000000000 */
[----:B------:R-:W-:Y:S01]  /*18c0*/  SHF.L.U32 R0, R12, 0x1f, RZ ;  /* 0x0000001f0c007819 */ /* 0x000fe200000006ff */
[----:B--2---:R-:W-:Y:S02]  /*18d0*/  ULEA UR21, UR55, UR21, 0x18 ;  /* 0x0000001537157291 */ /* 0x004fe4000f8ec0ff */
[----:B------:R-:W-:Y:S02]  /*18e0*/  UISETP.GE.U32.AND UP0, UPT, UR67, 0x1ff, UPT ;  /* 0x000001ff4300788c */ /* 0x000fe4000bf06070 */
[----:B------:R-:W-:Y:S02]  /*18f0*/  ULEA UR4, UR23, UR21, 0x3 ;  /* 0x0000001517047291 */ /* 0x000fe4000f8e18ff */
[----:B------:R-:W-:Y:S02]  /*1900*/  USHF.L.U32 UR59, UR26, 0x6, URZ ;  /* 0x000000061a3b7899 */ /* 0x000fe400080006ff */
[----:B------:R-:W-:Y:S01]  /*1910*/  ULEA UR27, UR27, UR66, 0x6 ;  /* 0x000000421b1b7291 */ /* 0x000fe2000f8e30ff */
[----:B------:R-:W-:-:S04]  /*1920*/  UMOV UR13, URZ ;  /* 0x000000ff000d7c82 */ /* 0x000fc80008000000 */
[----:B------:R2:W3:Y:S01]  /*1930*/  SYNCS.PHASECHK.TRANS64.TRYWAIT P1, [UR4+0x18], R0 ;  /* 0x00001800ff0075a7 */ /* 0x0004e20008021104 */
[----:B------:R-:W-:Y:S06]  /*1940*/  BRA.U !UP0, `(.L_x_25) ;  /* 0x0000000508587547 */ /* 0x000fec000b800000 */
[----:B------:R-:W-:Y:S01]  /*1950*/  UMOV UR22, URZ ;  /* 0x000000ff00167c82 */ /* 0x000fe20008000000 */
[----:B------:R-:W-:-:S05]  /*1960*/  UMOV UR6, UR23 ;  /* 0x0000001700067c82 */ /* 0x000fca0008000000 */
.L_x_33:
[----:B------:R-:W-:Y:S01]  /*1970*/  ULEA UR57, UR6, UR21, 0x3 ;  /* 0x0000001506397291 */ /* 0x000fe2000f8e18ff */
[----:B---3--:R-:W-:Y:S01]  /*1980*/  @!P4 MOV R2, 0x10000 ;  /* 0x000100000002c802 */ /* 0x008fe20000000f00 */
[----:B-123--:R-:W-:Y:S10]  /*1990*/  @P1 BRA `(.L_x_26) ;  /* 0x00000000000c1947 */ /* 0x00eff40003800000 */
[----:B------:R-:W-:-:S04]  /*19a0*/  SHF.L.U32 R3, R12, 0x1f, RZ ;  /* 0x0000001f0c037819 */ /* 0x000fc800000006ff */
[----:B------:R-:W3:Y:S02]  /*19b0*/  SYNCS.PHASECHK.TRANS64.TRYWAIT P0, [UR57+0x18], R3 ;  /* 0x00001803ff0075a7 */ /* 0x000ee40008001139 */
[----:B---3--:R-:W-:Y:S05]  /*19c0*/  @!P0 BRA `(.L_x_27) ;  /* 0x00000064003c8947 */ /* 0x008fea0003800000 */
.L_x_26:
[----:B------:R3:W-:Y:S01]  /*19d0*/  @!P4 SYNCS.ARRIVE.TRANS64 RZ, [UR57], R2 ;  /* 0x00000002ffffc9a7 */ /* 0x0007e20008000039 */
[----:B------:R-:W-:-:S04]  /*19e0*/  ULOP3.LUT UR4, UR38, 0x2, URZ, 0xfc, !UPT ;  /* 0x0000000226047892 */ /* 0x000fc8000f8efcff */
[----:B------:R-:W-:-:S09]  /*19f0*/  UISETP.NE.AND UP0, UPT, UR4, 0x2, UPT ;  /* 0x000000020400788c */ /* 0x000fd2000bf05270 */
[----:B------:R-:W-:Y:S05]  /*1a00*/  BRA.U UP0, `(.L_x_28) ;  /* 0x0000000100047547 */ /* 0x000fea000b800000 */
[----:B-1----:R-:W-:Y:S05]  /*1a10*/  BPT.TRAP 0x1 ;  /* 0x000000040000795c */ /* 0x002fea0000300000 */
.L_x_28:
[----:B------:R-:W-:Y:S04]  /*1a20*/  BSSY.RECONVERGENT B0, `(.L_x_29) ;  /* 0x0000003000007945 */ /* 0x000fe80003800200 */
[----:B------:R-:W-:Y:S05]  /*1a30*/  @P3 BRA `(.L_x_30) ;  /* 0x0000000000043947 */ /* 0x000fea0003800000 */
[----:B-1----:R-:W-:Y:S05]  /*1a40*/  BPT.TRAP 0x1 ;  /* 0x000000040000795c */ /* 0x002fea0000300000 */
.L_x_30:
[----:B-1----:R-:W-:Y:S05]  /*1a50*/  BSYNC.RECONVERGENT B0 ;  /* 0x0000000000007941 */ /* 0x002fea0003800200 */
.L_x_29:
[----:B------:R-:W-:Y:S01]  /*1a60*/  UIADD3 UR4, UPT, UPT, UR6, 0x1, URZ ;  /* 0x0000000106047890 */ /* 0x000fe2000fffe0ff */
[----:B------:R-:W-:Y:S01]  /*1a70*/  BSSY.RECONVERGENT B0, `(.L_x_31) ;  /* 0x000003e000007945 */ /* 0x000fe20003800200 */
[----:B------:R-:W-:Y:S02]  /*1a80*/  ELECT P0, URZ, PT ;  /* 0x0000000000ff782f */ /* 0x000fe40003800000 */
[----:B------:R-:W-:-:S04]  /*1a90*/  UISETP.NE.AND UP0, UPT, UR4, 0x3, UPT ;  /* 0x000000030400788c */ /* 0x000fc8000bf05270 */
[----:B------:R-:W-:Y:S02]  /*1aa0*/  USEL UR5, URZ, 0x1, UP0 ;  /* 0x00000001ff057887 */ /* 0x000fe40008000000 */
[----:B------:R-:W-:-:S04]  /*1ab0*/  USEL UR23, UR4, URZ, UP0 ;  /* 0x000000ff04177287 */ /* 0x000fc80008000000 */
[----:B------:R-:W-:Y:S01]  /*1ac0*/  ULEA UR4, UR23, UR21, 0x3 ;  /* 0x0000001517047291 */ /* 0x000fe2000f8e18ff */
[----:B------:R-:W-:-:S04]  /*1ad0*/  LOP3.LUT R12, R12, UR5, RZ, 0x3c, !PT ;  /* 0x000000050c0c7c12 */ /* 0x000fc8000f8e3cff */
[----:B--2---:R-:W-:-:S04]  /*1ae0*/  SHF.L.U32 R0, R12, 0x1f, RZ ;  /* 0x0000001f0c007819 */ /* 0x004fc800000006ff */
[----:B------:R1:W2:Y:S01]  /*1af0*/  SYNCS.PHASECHK.TRANS64.TRYWAIT P1, [UR4+0x18], R0 ;  /* 0x00001800ff0075a7 */ /* 0x0002a20008021104 */
[----:B------:R-:W-:Y:S05]  /*1b00*/  @!P0 BRA `(.L_x_32) ;  /* 0x0000000000d08947 */ /* 0x000fea0003800000 */
[----:B------:R-:W-:Y:S02]  /*1b10*/  ULEA UR32, UR6, UR21, 0xf ;  /* 0x0000001506207291 */ /* 0x000fe4000f8e78ff */
[----:B------:R-:W-:Y:S02]  /*1b20*/  UIADD3 UR4, UP1, UPT, UR46, 0x80, URZ ;  /* 0x000000802e047890 */ /* 0x000fe4000ff3e0ff */
[----:B------:R-:W-:Y:S02]  /*1b30*/  ULEA UR7, UR6, UR29, 0xe ;  /* 0x0000001d06077291 */ /* 0x000fe4000f8e70ff */
[----:B------:R-:W-:Y:S02]  /*1b40*/  USHF.L.U32 UR58, UR22, 0x8, URZ ;  /* 0x00000008163a7899 */ /* 0x000fe400080006ff */
[----:B------:R-:W-:Y:S02]  /*1b50*/  UIADD3 UR14, UP0, UPT, UR46, 0x180, URZ ;  /* 0x000001802e0e7890 */ /* 0x000fe4000ff1e0ff */
[----:B------:R-:W-:-:S02]  /*1b60*/  UIADD3.X UR5, UPT, UPT, URZ, UR47, URZ, UP1, !UPT ;  /* 0x0000002fff057290 */ /* 0x000fc40008ffe4ff */
[----:B------:R-:W-:Y:S02]  /*1b70*/  ULEA UR7, UR7, UR21, 0x1 ;  /* 0x0000001507077291 */ /* 0x000fe4000f8e08ff */
[----:B------:R-:W-:Y:S02]  /*1b80*/  UIADD3 UR56, UPT, UPT, UR32, 0x3400, URZ ;  /* 0x0000340020387890 */ /* 0x000fe4000fffe0ff */
[----:B------:R-:W-:Y:S02]  /*1b90*/  UIADD3 UR50, UPT, UPT, UR58, 0x40, URZ ;  /* 0x000000403a327890 */ /* 0x000fe4000fffe0ff */
[----:B------:R-:W-:Y:S02]  /*1ba0*/  UIADD3 UR48, UPT, UPT, UR32, 0x5400, URZ ;  /* 0x0000540020307890 */ /* 0x000fe4000fffe0ff */
[----:B------:R-:W-:Y:S02]  /*1bb0*/  UIADD3 UR42, UPT, UPT, UR58, 0x80, URZ ;  /* 0x000000803a2a7890 */ /* 0x000fe4000fffe0ff */
[----:B------:R-:W-:-:S02]  /*1bc0*/  UIADD3 UR40, UPT, UPT, UR32, 0x7400, URZ ;  /* 0x0000740020287890 */ /* 0x000fc4000fffe0ff */
[----:B------:R-:W-:Y:S02]  /*1bd0*/  UIADD3 UR34, UPT, UPT, UR58, 0xc0, URZ ;  /* 0x000000c03a227890 */ /* 0x000fe4000fffe0ff */
[----:B------:R-:W-:Y:S02]  /*1be0*/  UIADD3 UR32, UPT, UPT, UR32, 0x9400, URZ ;  /* 0x0000940020207890 */ /* 0x000fe4000fffe0ff */
[----:B------:R-:W-:Y:S02]  /*1bf0*/  UIADD3.X UR15, UPT, UPT, URZ, UR47, URZ, UP0, !UPT ;  /* 0x0000002fff0f7290 */ /* 0x000fe400087fe4ff */
[----:B------:R-:W-:Y:S02]  /*1c00*/  UIADD3 UR24, UPT, UPT, UR7, 0x1b400, URZ ;  /* 0x0001b40007187890 */ /* 0x000fe4000fffe0ff */
[----:B------:R-:W-:Y:S01]  /*1c10*/  UIADD3 UR8, UPT, UPT, UR7, 0x1d400, URZ ;  /* 0x0001d40007087890 */ /* 0x000fe2000fffe0ff */
[----:B------:R-:W-:Y:S01]  /*1c20*/  UMOV UR30, 0x0 ;  /* 0x00000000001e7882 */ /* 0x000fe20000000000 */
[----:B------:R-:W-:Y:S01]  /*1c30*/  UMOV UR31, 0x10000000 ;  /* 0x10000000001f7882 */ /* 0x000fe20000000000 */
[----:B------:R-:W-:Y:S01]  /*1c40*/  UMOV UR49, UR57 ;  /* 0x0000003900317c82 */ /* 0x000fe20008000000 */
[----:B------:R-:W-:Y:S01]  /*1c50*/  UMOV UR51, UR59 ;  /* 0x0000003b00337c82 */ /* 0x000fe20008000000 */
[----:B------:R-:W-:Y:S01]  /*1c60*/  UMOV UR52, UR60 ;  /* 0x0000003c00347c82 */ /* 0x000fe20008000000 */
[----:B------:R-:W-:Y:S01]  /*1c70*/  UMOV UR41, UR57 ;  /* 0x0000003900297c82 */ /* 0x000fe20008000000 */
[----:B------:R-:W-:Y:S01]  /*1c80*/  UMOV UR43, UR59 ;  /* 0x0000003b002b7c82 */ /* 0x000fe20008000000 */
[----:B------:R-:W-:Y:S01]  /*1c90*/  UMOV UR44, UR60 ;  /* 0x0000003c002c7c82 */ /* 0x000fe20008000000 */
[----:B------:R-:W-:Y:S01]  /*1ca0*/  UTMALDG.3D [UR56], [UR4], desc[UR30] ;  /* 0x00001e38040075b4 */ /* 0x000fe20008011000 */
[----:B------:R-:W-:Y:S01]  /*1cb0*/  UMOV UR33, UR57 ;  /* 0x0000003900217c82 */ /* 0x000fe20008000000 */
[----:B------:R-:W-:Y:S01]  /*1cc0*/  UMOV UR35, UR59 ;  /* 0x0000003b00237c82 */ /* 0x000fe20008000000 */
[----:B------:R-:W-:Y:S01]  /*1cd0*/  UMOV UR36, UR60 ;  /* 0x0000003c00247c82 */ /* 0x000fe20008000000 */
[----:B------:R-:W-:Y:S01]  /*1ce0*/  UMOV UR13, 0x30000 ;  /* 0x00030000000d7882 */ /* 0x000fe20000000000 */
[----:B------:R-:W-:Y:S01]  /*1cf0*/  UMOV UR25, UR57 ;  /* 0x0000003900197c82 */ /* 0x000fe20008000000 */
[----:B------:R-:W-:Y:S01]  /*1d00*/  UMOV UR28, UR60 ;  /* 0x0000003c001c7c82 */ /* 0x000fe20008000000 */
[----:B------:R-:W-:Y:S01]  /*1d10*/  UMOV UR26, UR58 ;  /* 0x0000003a001a7c82 */ /* 0x000fe20008000000 */
[----:B------:R-:W-:Y:S01]  /*1d20*/  UTMALDG.3D [UR48], [UR4], desc[UR30] ;  /* 0x00001e30040075b4 */ /* 0x000fe20008011000 */
[----:B------:R-:W-:Y:S01]  /*1d30*/  UMOV UR9, UR57 ;  /* 0x0000003900097c82 */ /* 0x000fe20008000000 */
[----:B------:R-:W-:Y:S01]  /*1d40*/  UMOV UR11, UR27 ;  /* 0x0000001b000b7c82 */ /* 0x000fe20008000000 */
[----:B------:R-:W-:Y:S01]  /*1d50*/  UMOV UR12, UR60 ;  /* 0x0000003c000c7c82 */ /* 0x000fe20008000000 */
[----:B------:R-:W-:Y:S01]  /*1d60*/  UMOV UR10, UR50 ;  /* 0x00000032000a7c82 */ /* 0x000fe20008000000 */
[----:B------:R-:W-:Y:S01]  /*1d70*/  UIADD3 UR16, UPT, UPT, UR7, 0x1f400, URZ ;  /* 0x0001f40007107890 */ /* 0x000fe2000fffe0ff */
[----:B------:R-:W-:Y:S01]  /*1d80*/  UMOV UR17, UR57 ;  /* 0x0000003900117c82 */ /* 0x000fe20008000000 */
[----:B------:R-:W-:Y:S01]  /*1d90*/  UTMALDG.3D [UR40], [UR4], desc[UR30] ;  /* 0x00001e28040075b4 */ /* 0x000fe20008011000 */
[----:B------:R-:W-:Y:S01]  /*1da0*/  UMOV UR19, UR27 ;  /* 0x0000001b00137c82 */ /* 0x000fe20008000000 */
[----:B------:R-:W-:Y:S01]  /*1db0*/  UMOV UR20, UR60 ;  /* 0x0000003c00147c82 */ /* 0x000fe20008000000 */
[----:B------:R-:W-:Y:S01]  /*1dc0*/  UMOV UR18, UR42 ;  /* 0x0000002a00127c82 */ /* 0x000fe20008000000 */
[----:B------:R-:W-:Y:S01]  /*1dd0*/  UTMALDG.3D [UR32], [UR4], desc[UR30] ;  /* 0x00001e20040075b4 */ /* 0x000fe20008011000 */
[----:B------:R-:W-:Y:S01]  /*1de0*/  UTMALDG.3D.MULTICAST [UR24], [UR14], UR13, desc[UR30] ;  /* 0x00001e180e0073b4 */ /* 0x000fe2000801180d */
[----:B------:R4:W-:Y:S01]  /*1df0*/  UTMALDG.3D.MULTICAST [UR8], [UR14], UR13, desc[UR30] ;  /* 0x00001e080e0073b4 */ /* 0x0009e2000801180d */
[----:B------:R1:W-:Y:S01]  /*1e00*/  UTMALDG.3D.MULTICAST [UR16], [UR14], UR13, desc[UR30] ;  /* 0x00001e100e0073b4 */ /* 0x0003e2000801180d */
[----:B----4-:R-:W-:Y:S01]  /*1e10*/  UIADD3 UR8, UPT, UPT, UR7, 0x21400, URZ ;  /* 0x0002140007087890 */ /* 0x010fe2000fffe0ff */
[----:B------:R-:W-:-:S08]  /*1e20*/  UMOV UR10, UR34 ;  /* 0x00000022000a7c82 */ /* 0x000fd00008000000 */
[----:B------:R1:W-:Y:S02]  /*1e30*/  UTMALDG.3D.MULTICAST [UR8], [UR14], UR13, desc[UR30] ;  /* 0x00001e080e0073b4 */ /* 0x0003e4000801180d */
[----:B-1----:R-:W-:Y:S01]  /*1e40*/  NOP ;  /* 0x0000000000007918 */ /* 0x002fe20000000000 */
.L_x_32:
[----:B------:R-:W-:Y:S05]  /*1e50*/  BSYNC.RECONVERGENT B0 ;  /* 0x0000000000007941 */ /* 0x000fea0003800200 */
.L_x_31:
[----:B------:R-:W-:Y:S01]  /*1e60*/  UIADD3 UR22, UPT, UPT, UR22, 0x1, URZ ;  /* 0x0000000116167890 */ /* 0x000fe2000fffe0ff */
[----:B------:R-:W-:Y:S01]  /*1e70*/  UMOV UR6, UR23 ;  /* 0x0000001700067c82 */ /* 0x000fe20008000000 */
[----:B------:R-:W-:Y:S02]  /*1e80*/  UMOV UR13, UR37 ;  /* 0x00000025000d7c82 */ /* 0x000fe40008000000 */
[----:B------:R-:W-:-:S09]  /*1e90*/  UISETP.NE.AND UP0, UPT, UR22, UR37, UPT ;  /* 0x000000251600728c */ /* 0x000fd2000bf05270 */
[----:B------:R-:W-:Y:S05]  /*1ea0*/  BRA.U UP0, `(.L_x_33) ;  /* 0xfffffff900b07547 */ /* 0x000fea000b83ffff */
.L_x_25:
[----:B------:R-:W-:Y:S01]  /*1eb0*/  ULEA UR4, UR23, UR21, 0x3 ;  /* 0x0000001517047291 */ /* 0x000fe2000f8e18ff */
[----:B-12---:R-:W-:Y:S01]  /*1ec0*/  SHF.L.U32 R0, R12, 0x1f, RZ ;  /* 0x0000001f0c007819 */ /* 0x006fe200000006ff */
[----:B------:R-:W-:Y:S01]  /*1ed0*/  @!P2 SYNCS.ARRIVE.TRANS64.A1T0 RZ, [UR21+0x68], RZ ;  /* 0x000068ffffffa9a7 */ /* 0x000fe20008100015 */
[----:B------:R-:W-:-:S06]  /*1ee0*/  UISETP.GT.AND UP0, UPT, UR64, UR63, UPT ;  /* 0x0000003f4000728c */ /* 0x000fcc000bf04270 */
[----:B---3--:R1:W2:Y:S03]  /*1ef0*/  SYNCS.PHASECHK.TRANS64.TRYWAIT P1, [UR4+0x18], R0 ;  /* 0x00001800ff0075a7 */ /* 0x0082a60008021104 */
[----:B------:R-:W-:Y:S05]  /*1f00*/  BRA.U !UP0, `(.L_x_34) ;  /* 0x0000000508547547 */ /* 0x000fea000b800000 */
[----:B------:R-:W-:Y:S01]  /*1f10*/  UIADD3 UR22, UPT, UPT, UR65, UR13, URZ ;  /* 0x0000000d41167290 */ /* 0x000fe2000fffe0ff */
[----:B------:R-:W-:-:S11]  /*1f20*/  UMOV UR6, UR23 ;  /* 0x0000001700067c82 */ /* 0x000fd60008000000 */
.L_x_42:
[----:B------:R-:W-:Y:S01]  /*1f30*/  ULEA UR57, UR6, UR21, 0x3 ;  /* 0x0000001506397291 */ /* 0x000fe2000f8e18ff */
[----:B--2---:R-:W-:Y:S01]  /*1f40*/  @!P4 MOV R2, 0x10000 ;  /* 0x000100000002c802 */ /* 0x004fe20000000f00 */
[----:B--23--:R-:W-:Y:S10]  /*1f50*/  @P1 BRA `(.L_x_35) ;  /* 0x00000000000c1947 */ /* 0x00cff40003800000 */
[----:B------:R-:W-:-:S04]  /*1f60*/  SHF.L.U32 R3, R12, 0x1f, RZ ;  /* 0x0000001f0c037819 */ /* 0x000fc800000006ff */
[----:B------:R-:W2:Y:S02]  /*1f70*/  SYNCS.PHASECHK.TRANS64.TRYWAIT P0, [UR57+0x18], R3 ;  /* 0x00001803ff0075a7 */ /* 0x000ea40008001139 */
[----:B--2---:R-:W-:Y:S05]  /*1f80*/  @!P0 BRA `(.L_x_36) ;  /* 0x0000005c00e48947 */ /* 0x004fea0003800000 */
.L_x_35:
[----:B------:R2:W-:Y:S01]  /*1f90*/  @!P4 SYNCS.ARRIVE.TRANS64 RZ, [UR57], R2 ;  /* 0x00000002ffffc9a7 */ /* 0x0005e20008000039 */
[----:B------:R-:W-:-:S04]  /*1fa0*/  ULOP3.LUT UR4, UR38, 0x2, URZ, 0xfc, !UPT ;  /* 0x0000000226047892 */ /* 0x000fc8000f8efcff */
[----:B------:R-:W-:-:S09]  /*1fb0*/  UISETP.NE.AND UP0, UPT, UR4, 0x2, UPT ;  /* 0x000000020400788c */ /* 0x000fd2000bf05270 */
[----:B------:R-:W-:Y:S05]  /*1fc0*/  BRA.U UP0, `(.L_x_37) ;  /* 0x0000000100047547 */ /* 0x000fea000b800000 */
[----:B------:R-:W-:Y:S05]  /*1fd0*/  BPT.TRAP 0x1 ;  /* 0x000000040000795c */ /* 0x000fea0000300000 */
.L_x_37:
[----:B------:R-:W-:Y:S04]  /*1fe0*/  BSSY.RECONVERGENT B0, `(.L_x_38) ;  /* 0x0000003000007945 */ /* 0x000fe80003800200 */
[----:B------:R-:W-:Y:S05]  /*1ff0*/  @P3 BRA `(.L_x_39) ;  /* 0x0000000000043947 */ /* 0x000fea0003800000 */
[----:B------:R-:W-:Y:S05]  /*2000*/  BPT.TRAP 0x1 ;  /* 0x000000040000795c */ /* 0x000fea0000300000 */
.L_x_39:
[----:B------:R-:W-:Y:S05]  /*2010*/  BSYNC.RECONVERGENT B0 ;  /* 0x0000000000007941 */ /* 0x000fea0003800200 */
.L_x_38:
        /* <DEDUP_REMOVED lines=8> */
[----:B-1----:R-:W-:-:S04]  /*20a0*/  SHF.L.U32 R0, R12, 0x1f, RZ ;  /* 0x0000001f0c007819 */ /* 0x002fc800000006ff */
[----:B------:R1:W3:Y:S01]  /*20b0*/  SYNCS.PHASECHK.TRANS64.TRYWAIT P1, [UR4+0x18], R0 ;  /* 0x00001800ff0075a7 */ /* 0x0002e20008021104 */
        /* <DEDUP_REMOVED lines=53> */
.L_x_41:
[----:B------:R-:W-:Y:S05]  /*2410*/  BSYNC.RECONVERGENT B0 ;  /* 0x0000000000007941 */ /* 0x000fea0003800200 */
.L_x_40:
[----:B------:R-:W-:Y:S01]  /*2420*/  UIADD3 UR13, UPT, UPT, UR13, 0x1, URZ ;  /* 0x000000010d0d7890 */ /* 0x000fe2000fffe0ff */
[----:B------:R-:W-:-:S03]  /*2430*/  UMOV UR6, UR23 ;  /* 0x0000001700067c82 */ /* 0x000fc60008000000 */
[----:B------:R-:W-:-:S09]  /*2440*/  UISETP.NE.AND UP0, UPT, UR13, UR22, UPT ;  /* 0x000000160d00728c */ /* 0x000fd2000bf05270 */
[----:B------:R-:W-:Y:S05]  /*2450*/  BRA.U UP0, `(.L_x_42) ;  /* 0xfffffff900b47547 */ /* 0x000fea000b83ffff */
.L_x_34:
[C---:B------:R-:W-:Y:S01]  /*2460*/  LEA R3, R11.reuse, UR21, 0x3 ;  /* 0x000000150b037c11 */ /* 0x040fe2000f8e18ff */
[----:B------:R-:W-:Y:S01]  /*2470*/  NOP ;  /* 0x0000000000007918 */ /* 0x000fe20000000000 */
[----:B-1----:R-:W-:Y:S02]  /*2480*/  SHF.L.U32 R0, R10, 0x1f, RZ ;  /* 0x0000001f0a007819 */ /* 0x002fe400000006ff */
[----:B------:R-:W-:Y:S02]  /*2490*/  LEA R4, R11, UR21, 0x4 ;  /* 0x000000150b047c11 */ /* 0x000fe4000f8e20ff */
[----:B------:R-:W1:Y:S02]  /*24a0*/  SYNCS.PHASECHK.TRANS64.TRYWAIT P0, [R3+URZ+0x70], R0 ;  /* 0x00007000030075a7 */ /* 0x000e6400080011ff */
[----:B-1----:R-:W-:Y:S05]  /*24b0*/  @!P0 BRA `(.L_x_43) ;  /* 0x0000005800b08947 */ /* 0x002fea0003800000 */
.L_x_128:
[----:B------:R-:W4:Y:S01]  /*24c0*/  LDS.128 R4, [R4+0x100] ;  /* 0x0001000004047984 */ /* 0x000f220000000c00 */
[----:B------:R-:W-:Y:S01]  /*24d0*/  UISETP.GE.AND UP0, UPT, UR39, 0x1, UPT ;  /* 0x000000012700788c */ /* 0x000fe2000bf06270 */
[----:B------:R-:W-:Y:S01]  /*24e0*/  @!PT LDS RZ, [RZ] ;  /* 0x00000000fffff984 */ /* 0x000fe20000000800 */
[----:B------:R-:W-:Y:S01]  /*24f0*/  @!PT LDS RZ, [RZ] ;  /* 0x00000000fffff984 */ /* 0x000fe20000000800 */
[----:B------:R-:W-:Y:S01]  /*2500*/  @!PT LDS RZ, [RZ] ;  /* 0x00000000fffff984 */ /* 0x000fe20000000800 */
[----:B------:R-:W-:Y:S01]  /*2510*/  @!PT LDS RZ, [RZ] ;  /* 0x00000000fffff984 */ /* 0x000fe20000000800 */
[----:B------:R1:W-:Y:S06]  /*2520*/  MEMBAR.ALL.CTA ;  /* 0x0000000000007992 */ /* 0x0003ec0000008000 */
[----:B-1----:R-:W1:Y:S01]  /*2530*/  FENCE.VIEW.ASYNC.S ;  /* 0x00000000000073c6 */ /* 0x002e620000000000 */
[----:B----4-:R-:W-:-:S13]  /*2540*/  LOP3.LUT P0, RZ, R6, 0x1, RZ, 0xc0, !PT ;  /* 0x0000000106ff7812 */ /* 0x010fda000780c0ff */
[----:B-1----:R-:W-:Y:S01]  /*2550*/  VOTEU.ANY UP1, P0 ;  /* 0x0000000000ff7886 */ /* 0x002fe20000020100 */
[----:B------:R-:W-:-:S13]  /*2560*/  PLOP3.LUT P0, PT, PT, PT, UP1, 0x80, 0x8 ;  /* 0x000000000008781c */ /* 0x000fda0003f0f018 */
[----:B------:R-:W-:Y:S02]  /*2570*/  @P0 LOP3.LUT R0, R5, 0xffff, RZ, 0xc0, !PT ;  /* 0x0000ffff05000812 */ /* 0x000fe400078ec0ff */
[----:B--2---:R-:W-:Y:S02]  /*2580*/  @P0 MOV R2, R4 ;  /* 0x0000000400020202 */ /* 0x004fe40000000f00 */
[----:B------:R-:W-:Y:S01]  /*2590*/  @P0 R2UR UR5, R0 ;  /* 0x00000000000502ca */ /* 0x000fe200000e0000 */
[----:B------:R-:W-:Y:S01]  /*25a0*/  VIADD R0, R3, 0x80 ;  /* 0x0000008003007836 */ /* 0x000fe20000000000 */
[----:B------:R-:W-:Y:S02]  /*25b0*/  @P0 SHF.R.U32.HI R4, RZ, 0x10, R5 ;  /* 0x00000010ff040819 */ /* 0x000fe40000011605 */
[----:B------:R-:W-:Y:S02]  /*25c0*/  @P0 R2UR UR6, R2 ;  /* 0x00000000020602ca */ /* 0x000fe400000e0000 */
[----:B------:R-:W-:-:S02]  /*25d0*/  PRMT R0, RZ, 0x654, R0 ;  /* 0x00000654ff007816 */ /* 0x000fc40000000000 */
[----:B------:R-:W-:Y:S02]  /*25e0*/  @P0 R2UR UR4, R4 ;  /* 0x00000000040402ca */ /* 0x000fe400000e0000 */
[----:B------:R1:W-:Y:S03]  /*25f0*/  SYNCS.ARRIVE.TRANS64.RED.A1T0 RZ, [R0+URZ], RZ ;  /* 0x000000ff00ff79a7 */ /* 0x0003e600081004ff */
[----:B------:R-:W-:-:S04]  /*2600*/  @UP1 UMOV UR53, UR5 ;  /* 0x0000000500351c82 */ /* 0x000fc80008000000 */
[----:B------:R-:W-:-:S04]  /*2610*/  @UP1 UMOV UR54, UR6 ;  /* 0x0000000600361c82 */ /* 0x000fc80008000000 */
[----:B------:R-:W-:Y:S01]  /*2620*/  @UP1 UMOV UR60, UR4 ;  /* 0x00000004003c1c82 */ /* 0x000fe20008000000 */
[----:B------:R-:W-:Y:S05]  /*2630*/  BRA.U !UP0, `(.L_x_44) ;  /* 0x0000000108d47547 */ /* 0x000fea000b800000 */
[----:B------:R-:W2:Y:S01]  /*2640*/  LDCU.128 UR12, c[0x0][0xb10] ;  /* 0x00016200ff0c77ac */ /* 0x000ea20008000c00 */
[----:B------:R-:W4:Y:S01]  /*2650*/  LDCU UR22, c[0x0][0xb20] ;  /* 0x00016400ff1677ac */ /* 0x000f220008000800 */
[----:B------:R-:W3:Y:S01]  /*2660*/  LDCU UR20, c[0x0][0xb0c] ;  /* 0x00016180ff1477ac */ /* 0x000ee20008000800 */
[----:B------:R-:W1:Y:S01]  /*2670*/  LDCU.64 UR8, c[0x0][0xb28] ;  /* 0x00016500ff0877ac */ /* 0x000e620008000a00 */
[----:B------:R-:W-:Y:S02]  /*2680*/  UISETP.NE.AND UP3, UPT, UR39, 0x1, UPT ;  /* 0x000000012700788c */ /* 0x000fe4000bf65270 */
[----:B--2---:R-:W-:Y:S02]  /*2690*/  UIMAD.WIDE.U32 UR6, UR61, UR15, URZ ;  /* 0x0000000f3d0672a5 */ /* 0x004fe4000f8e00ff */
[----:B------:R-:W-:Y:S02]  /*26a0*/  UIMAD.WIDE.U32 UR4, UR62, UR12, URZ ;  /* 0x0000000c3e0472a5 */ /* 0x000fe4000f8e00ff */
[----:B------:R-:W-:-:S02]  /*26b0*/  UISETP.NE.AND UP0, UPT, UR14, 0x1, UPT ;  /* 0x000000010e00788c */ /* 0x000fc4000bf05270 */
[----:B------:R-:W-:Y:S01]  /*26c0*/  UIMAD.WIDE.U32 UR18, UR53, UR15, URZ ;  /* 0x0000000f351272a5 */ /* 0x000fe2000f8e00ff */
[----:B------:R-:W-:Y:S02]  /*26d0*/  UMOV UR6, UR7 ;  /* 0x0000000700067c82 */ /* 0x000fe40008000000 */
[----:B------:R-:W-:Y:S01]  /*26e0*/  UMOV UR4, UR5 ;  /* 0x0000000500047c82 */ /* 0x000fe20008000000 */
[----:B----4-:R-:W-:Y:S02]  /*26f0*/  USHF.R.U32.HI UR6, URZ, UR22, UR6 ;  /* 0x00000016ff067299 */ /* 0x010fe40008011606 */
[----:B---3--:R-:W-:Y:S02]  /*2700*/  UISETP.NE.AND UP2, UPT, UR20, 0x1, UPT ;  /* 0x000000011400788c */ /* 0x008fe4000bf45270 */
[----:B------:R-:W-:Y:S02]  /*2710*/  USHF.R.U32.HI UR4, URZ, UR13, UR4 ;  /* 0x0000000dff047299 */ /* 0x000fe40008011604 */
[----:B------:R-:W-:-:S02]  /*2720*/  USEL UR5, UR61, UR6, !UP0 ;  /* 0x000000063d057287 */ /* 0x000fc4000c000000 */
[----:B------:R-:W-:Y:S02]  /*2730*/  USEL UR6, UR62, UR4, !UP2 ;  /* 0x000000043e067287 */ /* 0x000fe4000d000000 */
[----:B-1----:R-:W-:Y:S01]  /*2740*/  UIMAD.WIDE.U32 UR10, UR5, UR8, URZ ;  /* 0x00000008050a72a5 */ /* 0x002fe2000f8e00ff */
[----:B------:R-:W-:Y:S01]  /*2750*/  UMOV UR4, UR19 ;  /* 0x0000001300047c82 */ /* 0x000fe20008000000 */
[----:B------:R-:W-:Y:S02]  /*2760*/  UIMAD.WIDE.U32 UR16, UR54, UR12, URZ ;  /* 0x0000000c361072a5 */ /* 0x000fe4000f8e00ff */
[----:B------:R-:W-:-:S03]  /*2770*/  UIMAD.WIDE.U32 UR18, UR6, UR8, URZ ;  /* 0x00000008061272a5 */ /* 0x000fc6000f8e00ff */
[----:B------:R-:W-:Y:S01]  /*2780*/  UMOV UR10, UR11 ;  /* 0x0000000b000a7c82 */ /* 0x000fe20008000000 */
[----:B------:R-:W-:Y:S02]  /*2790*/  USHF.R.U32.HI UR4, URZ, UR22, UR4 ;  /* 0x00000016ff047299 */ /* 0x000fe40008011604 */
[----:B------:R-:W-:Y:S01]  /*27a0*/  @UP3 USHF.R.U32.HI UR5, URZ, UR9, UR10 ;  /* 0x00000009ff053299 */ /* 0x000fe2000801160a */
[----:B------:R-:W-:Y:S01]  /*27b0*/  UMOV UR16, UR17 ;  /* 0x0000001100107c82 */ /* 0x000fe20008000000 */
[----:B------:R-:W-:Y:S01]  /*27c0*/  UMOV UR18, UR19 ;  /* 0x0000001300127c82 */ /* 0x000fe20008000000 */
[----:B------:R-:W-:Y:S02]  /*27d0*/  USHF.R.U32.HI UR13, URZ, UR13, UR16 ;  /* 0x0000000dff0d7299 */ /* 0x000fe40008011610 */
[----:B------:R-:W-:Y:S02]  /*27e0*/  USEL UR4, UR53, UR4, !UP0 ;  /* 0x0000000435047287 */ /* 0x000fe4000c000000 */
[----:B------:R-:W-:-:S02]  /*27f0*/  @UP3 USHF.R.U32.HI UR6, URZ, UR9, UR18 ;  /* 0x00000009ff063299 */ /* 0x000fc40008011612 */
[----:B------:R-:W-:Y:S02]  /*2800*/  UIMAD UR7, UR39, UR5, URZ ;  /* 0x00000005270772a4 */ /* 0x000fe4000f8e02ff */
[----:B------:R-:W-:Y:S02]  /*2810*/  USEL UR5, UR54, UR13, !UP2 ;  /* 0x0000000d36057287 */ /* 0x000fe4000d000000 */
[----:B------:R-:W-:Y:S02]  /*2820*/  UIMAD UR10, UR39, UR6, URZ ;  /* 0x00000006270a72a4 */ /* 0x000fe4000f8e02ff */
[----:B------:R-:W-:Y:S02]  /*2830*/  UISETP.GE.AND UP0, UPT, UR4, UR7, UPT ;  /* 0x000000070400728c */ /* 0x000fe4000bf06270 */
[----:B------:R-:W-:Y:S02]  /*2840*/  UIMAD.WIDE.U32 UR12, UR4, UR8, URZ ;  /* 0x00000008040c72a5 */ /* 0x000fe4000f8e00ff */
[----:B------:R-:W-:-:S02]  /*2850*/  UISETP.GE.OR UP0, UPT, UR5, UR10, UP0 ;  /* 0x0000000a0500728c */ /* 0x000fc40008706670 */
[----:B------:R-:W-:Y:S02]  /*2860*/  UIMAD.WIDE.U32 UR10, UR5, UR8, URZ ;  /* 0x00000008050a72a5 */ /* 0x000fe4000f8e00ff */
[----:B------:R-:W-:Y:S01]  /*2870*/  UIADD3 UR12, UPT, UPT, -UR4, URZ, URZ ;  /* 0x000000ff040c7290 */ /* 0x000fe2000fffe1ff */
[----:B------:R-:W-:Y:S01]  /*2880*/  UMOV UR8, UR13 ;  /* 0x0000000d00087c82 */ /* 0x000fe20008000000 */
[----:B------:R-:W-:Y:S02]  /*2890*/  UIADD3 UR10, UPT, UPT, -UR5, URZ, URZ ;  /* 0x000000ff050a7290 */ /* 0x000fe4000fffe1ff */
[----:B------:R-:W-:-:S03]  /*28a0*/  USHF.R.U32.HI UR8, URZ, UR9, UR8 ;  /* 0x00000009ff087299 */ /* 0x000fc60008011608 */
[----:B------:R-:W-:Y:S01]  /*28b0*/  @!UP0 UMOV UR7, UR11 ;  /* 0x0000000b00078c82 */ /* 0x000fe20008000000 */
[----:B------:R-:W-:Y:S02]  /*28c0*/  UIMAD UR12, UR14, UR12, UR53 ;  /* 0x0000000c0e0c72a4 */ /* 0x000fe4000f8e0235 */
[----:B------:R-:W-:Y:S02]  /*28d0*/  USEL UR8, UR4, UR8, !UP3 ;  /* 0x0000000804087287 */ /* 0x000fe4000d800000 */
[----:B------:R-:W-:Y:S02]  /*28e0*/  @!UP0 USHF.R.U32.HI UR7, URZ, UR9, UR7 ;  /* 0x00000009ff078299 */ /* 0x000fe40008011607 */
[----:B------:R-:W-:Y:S02]  /*28f0*/  UIADD3 UR9, UPT, UPT, -UR8, URZ, URZ ;  /* 0x000000ff08097290 */ /* 0x000fe4000fffe1ff */
[----:B------:R-:W-:Y:S02]  /*2900*/  @!UP0 USEL UR7, UR5, UR7, !UP3 ;  /* 0x0000000705078287 */ /* 0x000fe4000d800000 */
[----:B------:R-:W-:-:S02]  /*2910*/  UIMAD UR9, UR39, UR9, UR4 ;  /* 0x00000009270972a4 */ /* 0x000fc4000f8e0204 */
[----:B------:R-:W-:Y:S02]  /*2920*/  @!UP0 UIADD3 UR8, UPT, UPT, UR8, -UR7, URZ ;  /* 0x8000000708088290 */ /* 0x000fe4000fffe0ff */
[----:B------:R-:W-:Y:S02]  /*2930*/  @!UP0 UIMAD UR7, UR9, UR6, UR7 ;  /* 0x00000006090782a4 */ /* 0x000fe4000f8e0207 */
[----:B------:R-:W-:Y:S02]  /*2940*/  @!UP0 UIMAD UR4, UR39, UR8, UR5 ;  /* 0x00000008270482a4 */ /* 0x000fe4000f8e0205 */
[----:B------:R-:W-:Y:S02]  /*2950*/  UIMAD UR6, UR20, UR10, UR54 ;  /* 0x0000000a140672a4 */ /* 0x000fe4000f8e0236 */
[----:B------:R-:W-:Y:S01]  /*2960*/  UIMAD UR53, UR4, UR14, UR12 ;  /* 0x0000000e043572a4 */ /* 0x000fe2000f8e020c */
[----:B------:R-:W-:Y:S02]  /*2970*/  @!UP0 UMOV UR5, UR7 ;  /* 0x0000000700058c82 */ /* 0x000fe40008000000 */
[----:B------:R-:W-:-:S12]  /*2980*/  UIMAD UR54, UR5, UR20, UR6 ;  /* 0x00000014053672a4 */ /* 0x000fd8000f8e0206 */
.L_x_44:
[----:B------:R-:W2:Y:S02]  /*2990*/  LDCU UR4, c[0x0][0xb30] ;  /* 0x00016600ff0477ac */ /* 0x000ea40008000800 */
[----:B--2---:R-:W-:-:S09]  /*29a0*/  UISETP.NE.AND UP0, UPT, UR4, 0x1, UPT ;  /* 0x000000010400788c */ /* 0x004fd2000bf05270 */
[----:B------:R-:W-:Y:S05]  /*29b0*/  BRA.U UP0, `(.L_x_45) ;  /* 0x0000000100447547 */ /* 0x000fea000b800000 */
[----:B------:R-:W2:Y:S01]  /*29c0*/  LDCU.128 UR8, c[0x0][0xb10] ;  /* 0x00016200ff0877ac */ /* 0x000ea20008000c00 */
[----:B------:R-:W4:Y:S01]  /*29d0*/  LDCU UR12, c[0x0][0xb0c] ;  /* 0x00016180ff0c77ac */ /* 0x000f220008000800 */
[----:B------:R-:W1:Y:S01]  /*29e0*/  LDCU UR13, c[0x0][0xb20] ;  /* 0x00016400ff0d77ac */ /* 0x000e620008000800 */
[----:B--2---:R-:W-:Y:S02]  /*29f0*/  UIMAD.WIDE.U32 UR6, UR54, UR8, URZ ;  /* 0x00000008360672a5 */ /* 0x004fe4000f8e00ff */
[----:B------:R-:W-:Y:S02]  /*2a00*/  UIMAD.WIDE.U32 UR4, UR53, UR11, URZ ;  /* 0x0000000b350472a5 */ /* 0x000fe4000f8e00ff */
[----:B----4-:R-:W-:Y:S02]  /*2a10*/  UISETP.NE.AND UP2, UPT, UR12, 0x1, UPT ;  /* 0x000000010c00788c */ /* 0x010fe4000bf45270 */
[----:B------:R-:W-:Y:S01]  /*2a20*/  UISETP.NE.AND UP0, UPT, UR10, 0x1, UPT ;  /* 0x000000010a00788c */ /* 0x000fe2000bf05270 */
[----:B------:R-:W-:-:S02]  /*2a30*/  UMOV UR6, UR7 ;  /* 0x0000000700067c82 */ /* 0x000fc40008000000 */
[----:B------:R-:W-:Y:S01]  /*2a40*/  UMOV UR4, UR5 ;  /* 0x0000000500047c82 */ /* 0x000fe20008000000 */
[----:B------:R-:W-:Y:S02]  /*2a50*/  USHF.R.U32.HI UR6, URZ, UR9, UR6 ;  /* 0x00000009ff067299 */ /* 0x000fe40008011606 */
[----:B-1----:R-:W-:Y:S02]  /*2a60*/  USHF.R.U32.HI UR4, URZ, UR13, UR4 ;  /* 0x0000000dff047299 */ /* 0x002fe40008011604 */
[----:B------:R-:W-:Y:S02]  /*2a70*/  USEL UR5, UR54, UR6, !UP2 ;  /* 0x0000000636057287 */ /* 0x000fe4000d000000 */
[----:B------:R-:W-:-:S04]  /*2a80*/  USEL UR4, UR53, UR4, !UP0 ;  /* 0x0000000435047287 */ /* 0x000fc8000c000000 */
[----:B------:R-:W-:Y:S02]  /*2a90*/  UIADD3 UR6, UPT, UPT, UR5, -UR4, URZ ;  /* 0x8000000405067290 */ /* 0x000fe4000fffe0ff */
[----:B------:R-:W-:Y:S02]  /*2aa0*/  UIADD3 UR4, UPT, UPT, -UR5, UR4, URZ ;  /* 0x0000000405047290 */ /* 0x000fe4000fffe1ff */
[----:B------:R-:W-:Y:S02]  /*2ab0*/  UIMAD UR53, UR6, UR10, UR53 ;  /* 0x0000000a063572a4 */ /* 0x000fe4000f8e0235 */
[----:B------:R-:W-:-:S12]  /*2ac0*/  UIMAD UR54, UR4, UR12, UR54 ;  /* 0x0000000c043672a4 */ /* 0x000fd8000f8e0236 */
.L_x_45:
[----:B------:R-:W-:Y:S01]  /*2ad0*/  VIADD R11, R11, 0x1 ;  /* 0x000000010b0b7836 */ /* 0x000fe20000000000 */
[----:B------:R-:W-:Y:S02]  /*2ae0*/  R2UR UR5, R48 ;  /* 0x00000000300572ca */ /* 0x000fe400000e0000 */
[----:B------:R-:W-:Y:S02]  /*2af0*/  R2UR UR4, R47 ;  /* 0x000000002f0472ca */ /* 0x000fe400000e0000 */
[C---:B------:R-:W-:Y:S02]  /*2b00*/  ISETP.NE.AND P0, PT, R11.reuse, 0x2, PT ;  /* 0x000000020b00780c */ /* 0x040fe40003f05270 */
[----:B------:R-:W-:Y:S02]  /*2b10*/  PLOP3.LUT P2, PT, PT, PT, PT, 0x80, 0x8 ;  /* 0x000000000008781c */ /* 0x000fe40003f4f070 */
[----:B-1----:R-:W-:Y:S02]  /*2b20*/  SEL R0, RZ, 0x1, P0 ;  /* 0x00000001ff007807 */ /* 0x002fe40000000000 */
[----:B------:R-:W-:-:S02]  /*2b30*/  SEL R11, R11, RZ, P0 ;  /* 0x000000ff0b0b7207 */ /* 0x000fc40000000000 */
[----:B------:R-:W-:Y:S01]  /*2b40*/  LOP3.LUT R10, R10, R0, RZ, 0x3c, !PT ;  /* 0x000000000a0a7212 */ /* 0x000fe200078e3cff */
[----:B------:R-:W-:Y:S02]  /*2b50*/  UIADD3 UR26, UPT, UPT, UR54, UR5, URZ ;  /* 0x00000005361a7290 */ /* 0x000fe4000fffe0ff */
[----:B------:R-:W-:Y:S01]  /*2b60*/  UIADD3 UR27, UPT, UPT, UR53, UR4, URZ ;  /* 0x00000004351b7290 */ /* 0x000fe2000fffe0ff */
[----:B------:R-:W-:Y:S11]  /*2b70*/  BRA.U UP1, `(.L_x_46) ;  /* 0xffffffed010c7547 */ /* 0x000ff6000b83ffff */
[----:B------:R-:W-:Y:S01]  /*2b80*/  UIADD3 UR21, UPT, UPT, UR21, 0x18, URZ ;  /* 0x0000001815157890 */ /* 0x000fe2000fffe0ff */
[----:B------:R-:W-:-:S03]  /*2b90*/  SHF.L.U32 R2, R12, 0x1f, RZ ;  /* 0x0000001f0c027819 */ /* 0x000fc600000006ff */
[----:B------:R-:W-:-:S09]  /*2ba0*/  ULEA UR4, UR23, UR21, 0x3 ;  /* 0x0000001517047291 */ /* 0x000fd2000f8e18ff */
[----:B------:R-:W1:Y:S02]  /*2bb0*/  SYNCS.PHASECHK.TRANS64.TRYWAIT P0, [UR4], R2 ;  /* 0x00000002ff0075a7 */ /* 0x000e640008001104 */
[----:B-1----:R-:W-:Y:S05]  /*2bc0*/  @!P0 BRA `(.L_x_47) ;  /* 0x0000005400008947 */ /* 0x002fea0003800000 */
.L_x_130:
[----:B------:R-:W-:-:S04]  /*2bd0*/  UIADD3 UR4, UPT, UPT, UR23, 0x1, URZ ;  /* 0x0000000117047890 */ /* 0x000fc8000fffe0ff */
[----:B------:R-:W-:-:S04]  /*2be0*/  UISETP.NE.AND UP0, UPT, UR4, 0x3, UPT ;  /* 0x000000030400788c */ /* 0x000fc8000bf05270 */
[----:B------:R-:W-:Y:S02]  /*2bf0*/  USEL UR6, URZ, 0x1, UP0 ;  /* 0x00000001ff067887 */ /* 0x000fe40008000000 */
[----:B------:R-:W-:-:S04]  /*2c00*/  USEL UR4, UR4, URZ, UP0 ;  /* 0x000000ff04047287 */ /* 0x000fc80008000000 */
[----:B------:R-:W-:Y:S01]  /*2c10*/  ULEA UR5, UR4, UR21, 0x3 ;  /* 0x0000001504057291 */ /* 0x000fe2000f8e18ff */
[----:B------:R-:W-:-:S04]  /*2c20*/  LOP3.LUT R12, R12, UR6, RZ, 0x3c, !PT ;  /* 0x000000060c0c7c12 */ /* 0x000fc8000f8e3cff */
[----:B-1----:R-:W-:-:S04]  /*2c30*/  SHF.L.U32 R2, R12, 0x1f, RZ ;  /* 0x0000001f0c027819 */ /* 0x002fc800000006ff */
[----:B------:R-:W1:Y:S02]  /*2c40*/  SYNCS.PHASECHK.TRANS64.TRYWAIT P0, [UR5], R2 ;  /* 0x00000002ff0075a7 */ /* 0x000e640008001105 */
[----:B-1----:R-:W-:Y:S05]  /*2c50*/  @!P0 BRA `(.L_x_48) ;  /* 0x0000005000f48947 */ /* 0x002fea0003800000 */
.L_x_132:
[----:B------:R-:W-:-:S04]  /*2c60*/  UIADD3 UR4, UPT, UPT, UR4, 0x1, URZ ;  /* 0x0000000104047890 */ /* 0x000fc8000fffe0ff */
[----:B------:R-:W-:-:S04]  /*2c70*/  UISETP.NE.AND UP0, UPT, UR4, 0x3, UPT ;  /* 0x000000030400788c */ /* 0x000fc8000bf05270 */
[----:B------:R-:W-:Y:S02]  /*2c80*/  USEL UR5, URZ, 0x1, UP0 ;  /* 0x00000001ff057887 */ /* 0x000fe40008000000 */
[----:B------:R-:W-:-:S04]  /*2c90*/  USEL UR4, UR4, URZ, UP0 ;  /* 0x000000ff04047287 */ /* 0x000fc80008000000 */
[----:B------:R-:W-:Y:S01]  /*2ca0*/  ULEA UR4, UR4, UR21, 0x3 ;  /* 0x0000001504047291 */ /* 0x000fe2000f8e18ff */
[----:B-1----:R-:W-:-:S04]  /*2cb0*/  LOP3.LUT R2, R12, UR5, RZ, 0x3c, !PT ;  /* 0x000000050c027c12 */ /* 0x002fc8000f8e3cff */
[----:B------:R-:W-:Y:S01]  /*2cc0*/  SHF.L.U32 R2, R2, 0x1f, RZ ;  /* 0x0000001f02027819 */ /* 0x000fe200000006ff */
[----:B------:R-:W-:-:S07]  /*2cd0*/  IMAD.U32 R0, RZ, RZ, UR4 ;  /* 0x00000004ff007e24 */ /* 0x000fce000f8e00ff */
.L_x_49:
[----:B-1----:R1:W2:Y:S02]  /*2ce0*/  SYNCS.PHASECHK.TRANS64.TRYWAIT P0, [R0+URZ], R2 ;  /* 0x00000002000075a7 */ /* 0x0022a400080011ff */
[----:B--2---:R-:W-:Y:S05]  /*2cf0*/  @!P0 NANOSLEEP.SYNCS 0x989680 ;  /* 0x009896800000895d */ /* 0x004fea0003900000 */
[----:B------:R-:W2:Y:S02]  /*2d00*/  @!P0 SYNCS.PHASECHK.TRANS64 P0, [R0+URZ], R2 ;  /* 0x00000002000085a7 */ /* 0x000ea400080010ff */
[----:B--2---:R-:W-:Y:S05]  /*2d10*/  @P0 EXIT ;  /* 0x000000000000094d */ /* 0x004fea0003800000 */
[----:B------:R-:W-:Y:S05]  /*2d20*/  BRA `(.L_x_49) ;  /* 0xfffffffc00ec7947 */ /* 0x000fea000383ffff */
.L_x_22:
[----:B------:R-:W-:-:S04]  /*2d30*/  UISETP.NE.AND UP0, UPT, UR55, URZ, UPT ;  /* 0x000000ff3700728c */ /* 0x000fc8000bf05270 */
[----:B------:R-:W-:-:S09]  /*2d40*/  UISETP.NE.OR UP0, UPT, UR18, 0x1, UP0 ;  /* 0x000000011200788c */ /* 0x000fd20008705670 */
[----:B------:R-:W-:Y:S05]  /*2d50*/  BRA.U UP0, `(.L_x_50) ;  /* 0x0000000500487547 */ /* 0x000fea000b800000 */
[----:B------:R-:W-:Y:S01]  /*2d60*/  ISETP.GE.U32.AND P2, PT, R0, 0x2, PT ;  /* 0x000000020000780c */ /* 0x000fe20003f46070 */
[----:B------:R-:W-:Y:S01]  /*2d70*/  IMAD.MOV.U32 R12, RZ, RZ, 0x1 ;  /* 0x00000001ff0c7424 */ /* 0x000fe200078e00ff */
[----:B------:R-:W-:Y:S02]  /*2d80*/  CS2R R10, SRZ ;  /* 0x00000000000a7805 */ /* 0x000fe4000001ff00 */
[----:B------:R-:W-:Y:S01]  /*2d90*/  CS2R R8, SRZ ;  /* 0x0000000000087805 */ /* 0x000fe2000001ff00 */
[----:B------:R-:W-:Y:S01]  /*2da0*/  UMOV UR6, 0x400 ;  /* 0x0000040000067882 */ /* 0x000fe20000000000 */
[----:B------:R-:W-:Y:S01]  /*2db0*/  UMOV UR5, URZ ;  /* 0x000000ff00057c82 */ /* 0x000fe20008000000 */
[----:B------:R-:W-:-:S12]  /*2dc0*/  ULEA UR6, UR55, UR6, 0x18 ;  /* 0x0000000637067291 */ /* 0x000fd8000f8ec0ff */
.L_x_54:
[----:B------:R-:W-:Y:S02]  /*2dd0*/  LEA R2, R8, UR6, 0x3 ;  /* 0x0000000608027c11 */ /* 0x000fe4000f8e18ff */
[----:B------:R-:W-:-:S03]  /*2de0*/  SHF.L.U32 R4, R9, 0x1f, RZ ;  /* 0x0000001f09047819 */ /* 0x000fc600000006ff */
[----:B------:R-:W-:Y:S01]  /*2df0*/  VIADD R5, R2, 0xe0 ;  /* 0x000000e002057836 */ /* 0x000fe20000000000 */
[----:B------:R-:W2:Y:S02]  /*2e00*/  SYNCS.PHASECHK.TRANS64.TRYWAIT P0, [R2+URZ+0xd0], R4 ;  /* 0x0000d004020075a7 */ /* 0x000ea400080011ff */
[----:B--2---:R-:W-:Y:S05]  /*2e10*/  @!P0 BRA `(.L_x_51) ;  /* 0x00000050009c8947 */ /* 0x004fea0003800000 */
.L_x_133:
[----:B------:R-:W-:Y:S01]  /*2e20*/  ULEA UR4, UR5, UR6, 0x3 ;  /* 0x0000000605047291 */ /* 0x000fe2000f8e18ff */
[----:B--2---:R-:W-:Y:S01]  /*2e30*/  PRMT R2, RZ, 0x654, R5 ;  /* 0x00000654ff027816 */ /* 0x004fe20000000005 */
[----:B------:R-:W-:Y:S01]  /*2e40*/  @!P2 IMAD.MOV.U32 R4, RZ, RZ, 0x10 ;  /* 0x00000010ff04a424 */ /* 0x000fe200078e00ff */
[----:B------:R-:W-:Y:S01]  /*2e50*/  SHF.L.U32 R5, R12, 0x1f, RZ ;  /* 0x0000001f0c057819 */ /* 0x000fe200000006ff */
[----:B------:R-:W-:Y:S01]  /*2e60*/  UIADD3 UR7, UPT, UPT, UR4, 0x70, URZ ;  /* 0x0000007004077890 */ /* 0x000fe2000fffe0ff */
[----:B------:R2:W-:Y:S05]  /*2e70*/  SYNCS.ARRIVE.TRANS64.RED.A1T0 RZ, [R2+URZ], RZ ;  /* 0x000000ff02ff79a7 */ /* 0x0005ea00081004ff */
[----:B------:R-:W-:Y:S01]  /*2e80*/  IMAD.U32 R6, RZ, RZ, UR7 ;  /* 0x00000007ff067e24 */ /* 0x000fe2000f8e00ff */
[----:B------:R-:W3:Y:S04]  /*2e90*/  SYNCS.PHASECHK.TRANS64.TRYWAIT P0, [UR4+0x80], R5 ;  /* 0x00008005ff0075a7 */ /* 0x000ee80008001104 */
[----:B------:R-:W-:Y:S01]  /*2ea0*/  PRMT R6, R0, 0x654, R6 ;  /* 0x0000065400067816 */ /* 0x000fe20000000006 */
[----:B--23--:R-:W-:Y:S06]  /*2eb0*/  @!P0 BRA `(.L_x_52) ;  /* 0x0000005000888947 */ /* 0x00cfec0003800000 */
.L_x_135:
[----:B------:R-:W-:Y:S01]  /*2ec0*/  ULEA UR8, UR5, UR6, 0x4 ;  /* 0x0000000605087291 */ /* 0x000fe2000f8e20ff */
[----:B------:R-:W-:Y:S01]  /*2ed0*/  SEL R3, R6, R3, !P2 ;  /* 0x0000000306037207 */ /* 0x000fe20005000000 */
[----:B------:R-:W-:Y:S01]  /*2ee0*/  UIADD3 UR9, UPT, UPT, UR4, 0x70, URZ ;  /* 0x0000007004097890 */ /* 0x000fe2000fffe0ff */
[----:B--2---:R-:W-:Y:S01]  /*2ef0*/  LEA R2, R11, UR6, 0x3 ;  /* 0x000000060b027c11 */ /* 0x004fe2000f8e18ff */
[----:B------:R-:W-:Y:S01]  /*2f00*/  UIADD3 UR8, UPT, UPT, UR8, 0x100, URZ ;  /* 0x0000010008087890 */ /* 0x000fe2000fffe0ff */
[----:B------:R2:W-:Y:S01]  /*2f10*/  @!P2 SYNCS.ARRIVE.TRANS64.RED RZ, [R3+URZ], R4 ;  /* 0x0000000403ffa9a7 */ /* 0x0005e200080004ff */
[----:B------:R-:W-:Y:S01]  /*2f20*/  UIADD3 UR4, UPT, UPT, UR5, 0x1, URZ ;  /* 0x0000000105047890 */ /* 0x000fe2000fffe0ff */
[----:B------:R-:W-:-:S03]  /*2f30*/  VIADD R8, R8, 0x1 ;  /* 0x0000000108087836 */ /* 0x000fc60000000000 */
[----:B------:R-:W-:Y:S02]  /*2f40*/  UISETP.NE.AND UP0, UPT, UR4, 0x2, UPT ;  /* 0x000000020400788c */ /* 0x000fe4000bf05270 */
[----:B------:R-:W-:Y:S01]  /*2f50*/  ISETP.NE.AND P0, PT, R8, 0x2, PT ;  /* 0x000000020800780c */ /* 0x000fe20003f05270 */
[----:B------:R-:W-:Y:S06]  /*2f60*/  UGETNEXTWORKID.BROADCAST [UR8], [UR9] ;  /* 0x00000000080073ca */ /* 0x000fec0008000100 */
[----:B------:R-:W-:Y:S02]  /*2f70*/  USEL UR7, URZ, 0x1, UP0 ;  /* 0x00000001ff077887 */ /* 0x000fe40008000000 */
[----:B------:R-:W-:-:S04]  /*2f80*/  USEL UR5, UR4, URZ, UP0 ;  /* 0x000000ff04057287 */ /* 0x000fc80008000000 */
[----:B------:R-:W-:Y:S02]  /*2f90*/  LOP3.LUT R12, R12, UR7, RZ, 0x3c, !PT ;  /* 0x000000070c0c7c12 */ /* 0x000fe4000f8e3cff */
[----:B--2---:R-:W-:-:S04]  /*2fa0*/  SHF.L.U32 R4, R10, 0x1f, RZ ;  /* 0x0000001f0a047819 */ /* 0x004fc800000006ff */
[----:B------:R-:W2:Y:S02]  /*2fb0*/  SYNCS.PHASECHK.TRANS64.TRYWAIT P1, [R2+URZ+0x70], R4 ;  /* 0x00007004020075a7 */ /* 0x000ea400080211ff */
[----:B--2---:R-:W-:Y:S05]  /*2fc0*/  @!P1 BRA `(.L_x_53) ;  /* 0x00000050005c9947 */ /* 0x004fea0003800000 */
.L_x_136:
[C---:B--2---:R-:W-:Y:S01]  /*2fd0*/  LEA R4, R11.reuse, UR6, 0x4 ;  /* 0x000000060b047c11 */ /* 0x044fe2000f8e20ff */
[----:B------:R-:W-:Y:S01]  /*2fe0*/  VIADD R2, R2, 0x80 ;  /* 0x0000008002027836 */ /* 0x000fe20000000000 */
[----:B------:R-:W-:Y:S01]  /*2ff0*/  SEL R8, R8, RZ, P0 ;  /* 0x000000ff08087207 */ /* 0x000fe20000000000 */
[----:B------:R-:W-:-:S03]  /*3000*/  VIADD R11, R11, 0x1 ;  /* 0x000000010b0b7836 */ /* 0x000fc60000000000 */
[----:B------:R-:W2:Y:S01]  /*3010*/  LDS.128 R4, [R4+0x100] ;  /* 0x0001000004047984 */ /* 0x000ea20000000c00 */
[----:B------:R-:W-:Y:S02]  /*3020*/  PRMT R2, RZ, 0x654, R2 ;  /* 0x00000654ff027816 */ /* 0x000fe40000000002 */
[C---:B------:R-:W-:Y:S01]  /*3030*/  ISETP.NE.AND P1, PT, R11.reuse, 0x2, PT ;  /* 0x000000020b00780c */ /* 0x040fe20003f25270 */
[----:B------:R-:W-:Y:S01]  /*3040*/  @!PT LDS RZ, [RZ] ;  /* 0x00000000fffff984 */ /* 0x000fe20000000800 */
[----:B------:R-:W-:Y:S01]  /*3050*/  @!PT LDS RZ, [RZ] ;  /* 0x00000000fffff984 */ /* 0x000fe20000000800 */
[----:B------:R-:W-:Y:S01]  /*3060*/  @!PT LDS RZ, [RZ] ;  /* 0x00000000fffff984 */ /* 0x000fe20000000800 */
[----:B------:R-:W-:Y:S01]  /*3070*/  @!PT LDS RZ, [RZ] ;  /* 0x00000000fffff984 */ /* 0x000fe20000000800 */
[----:B------:R3:W-:Y:S06]  /*3080*/  MEMBAR.ALL.CTA ;  /* 0x0000000000007992 */ /* 0x0007ec0000008000 */
[----:B---3--:R-:W3:Y:S01]  /*3090*/  FENCE.VIEW.ASYNC.S ;  /* 0x00000000000073c6 */ /* 0x008ee20000000000 */
[----:B------:R-:W-:Y:S01]  /*30a0*/  SEL R11, R11, RZ, P1 ;  /* 0x000000ff0b0b7207 */ /* 0x000fe20000800000 */
[----:B---3--:R3:W-:Y:S01]  /*30b0*/  SYNCS.ARRIVE.TRANS64.RED.A1T0 RZ, [R2+URZ], RZ ;  /* 0x000000ff02ff79a7 */ /* 0x0087e200081004ff */
[----:B--2---:R-:W-:-:S02]  /*30c0*/  LOP3.LUT P3, RZ, R6, 0x1, RZ, 0xc0, !PT ;  /* 0x0000000106ff7812 */ /* 0x004fc4000786c0ff */
[----:B------:R-:W-:-:S04]  /*30d0*/  SEL R4, RZ, 0x1, P1 ;  /* 0x00000001ff047807 */ /* 0x000fc80000800000 */
[----:B------:R-:W-:Y:S02]  /*30e0*/  LOP3.LUT R10, R10, R4, RZ, 0x3c, !PT ;  /* 0x000000040a0a7212 */ /* 0x000fe400078e3cff */
[----:B---3--:R-:W-:-:S04]  /*30f0*/  SEL R2, RZ, 0x1, P0 ;  /* 0x00000001ff027807 */ /* 0x008fc80000000000 */
[----:B------:R-:W-:Y:S01]  /*3100*/  LOP3.LUT R9, R9, R2, RZ, 0x3c, !PT ;  /* 0x0000000209097212 */ /* 0x000fe200078e3cff */
[----:B------:R-:W-:Y:S06]  /*3110*/  @P3 BRA `(.L_x_54) ;  /* 0xfffffffc002c3947 */ /* 0x000fec000383ffff */
[----:B------:R-:W-:Y:S01]  /*3120*/  ULEA UR4, UR5, UR6, 0x3 ;  /* 0x0000000605047291 */ /* 0x000fe2000f8e18ff */
[----:B------:R-:W-:-:S08]  /*3130*/  SHF.L.U32 R2, R12, 0x1f, RZ ;  /* 0x0000001f0c027819 */ /* 0x000fd000000006ff */
[----:B------:R-:W2:Y:S02]  /*3140*/  SYNCS.PHASECHK.TRANS64 P0, [UR4+0x80], R2 ;  /* 0x00008002ff0075a7 */ /* 0x000ea40008001004 */
[----:B--2---:R-:W-:Y:S05]  /*3150*/  @P0 BRA `(.L_x_55) ;  /* 0x0000000000080947 */ /* 0x004fea0003800000 */
[----:B------:R-:W2:Y:S02]  /*3160*/  SYNCS.PHASECHK.TRANS64.TRYWAIT P0, [UR4+0x80], R2 ;  /* 0x00008002ff0075a7 */ /* 0x000ea40008001104 */
[----:B--2---:R-:W-:Y:S05]  /*3170*/  @!P0 BRA `(.L_x_56) ;  /* 0x0000005000048947 */ /* 0x004fea0003800000 */
.L_x_55:
[----:B------:R-:W-:-:S04]  /*3180*/  UIADD3 UR7, UPT, UPT, UR5, 0x1, URZ ;  /* 0x0000000105077890 */ /* 0x000fc8000fffe0ff */
[----:B------:R-:W-:-:S04]  /*3190*/  UISETP.NE.AND UP0, UPT, UR7, 0x2, UPT ;  /* 0x000000020700788c */ /* 0x000fc8000bf05270 */
[----:B------:R-:W-:Y:S02]  /*31a0*/  USEL UR8, URZ, 0x1, UP0 ;  /* 0x00000001ff087887 */ /* 0x000fe40008000000 */
[----:B------:R-:W-:-:S04]  /*31b0*/  USEL UR7, UR7, URZ, UP0 ;  /* 0x000000ff07077287 */ /* 0x000fc80008000000 */
[----:B------:R-:W-:Y:S01]  /*31c0*/  ULEA UR7, UR7, UR6, 0x3 ;  /* 0x0000000607077291 */ /* 0x000fe2000f8e18ff */
[----:B--2---:R-:W-:-:S04]  /*31d0*/  LOP3.LUT R2, R12, UR8, RZ, 0x3c, !PT ;  /* 0x000000080c027c12 */ /* 0x004fc8000f8e3cff */
[----:B------:R-:W-:-:S04]  /*31e0*/  SHF.L.U32 R0, R2, 0x1f, RZ ;  /* 0x0000001f02007819 */ /* 0x000fc800000006ff */
[----:B------:R-:W2:Y:S02]  /*31f0*/  SYNCS.PHASECHK.TRANS64 P0, [UR7+0x80], R0 ;  /* 0x00008000ff0075a7 */ /* 0x000ea40008001007 */
[----:B-12---:R-:W-:Y:S05]  /*3200*/  @P0 EXIT ;  /* 0x000000000000094d */ /* 0x006fea0003800000 */
[----:B------:R-:W-:Y:S02]  /*3210*/  SHF.L.U32 R2, R2, 0x1f, RZ ;  /* 0x0000001f02027819 */ /* 0x000fe400000006ff */
[----:B------:R-:W-:-:S07]  /*3220*/  MOV R0, UR7 ;  /* 0x0000000700007c02 */ /* 0x000fce0008000f00 */
.L_x_57:
[----:B-1----:R1:W2:Y:S02]  /*3230*/  SYNCS.PHASECHK.TRANS64.TRYWAIT P0, [R0+URZ+0x80], R2 ;  /* 0x00008002000075a7 */ /* 0x0022a400080011ff */
[----:B--2---:R-:W-:Y:S05]  /*3240*/  @!P0 NANOSLEEP.SYNCS 0x989680 ;  /* 0x009896800000895d */ /* 0x004fea0003900000 */
[----:B------:R-:W2:Y:S02]  /*3250*/  @!P0 SYNCS.PHASECHK.TRANS64 P0, [R0+URZ+0x80], R2 ;  /* 0x00008002000085a7 */ /* 0x000ea400080010ff */
[----:B--2---:R-:W-:Y:S05]  /*3260*/  @P0 EXIT ;  /* 0x000000000000094d */ /* 0x004fea0003800000 */
[----:B------:R-:W-:Y:S05]  /*3270*/  BRA `(.L_x_57) ;  /* 0xfffffffc00ec7947 */ /* 0x000fea000383ffff */
.L_x_50:
[----:B------:R-:W-:Y:S05]  /*3280*/  BRA.U UP4, `(.L_x_58) ;  /* 0x0000001504047547 */ /* 0x000fea000b800000 */
[----:B------:R-:W-:Y:S01]  /*3290*/  UMOV UR4, 0x40 ;  /* 0x0000004000047882 */ /* 0x000fe20000000000 */
[----:B------:R-:W-:Y:S01]  /*32a0*/  NOP ;  /* 0x0000000000007918 */ /* 0x000fe20000000000 */
[----:B------:R-:W-:Y:S01]  /*32b0*/  ULEA UR5, UR55, UR4, 0x18 ;  /* 0x0000000437057291 */ /* 0x000fe2000f8ec0ff */
[----:B------:R-:W-:Y:S02]  /*32c0*/  UMOV UR6, 0x400 ;  /* 0x0000040000067882 */ /* 0x000fe40000000000 */
[----:B------:R-:W-:-:S06]  /*32d0*/  ULEA UR6, UR55, UR6, 0x18 ;  /* 0x0000000637067291 */ /* 0x000fcc000f8ec0ff */
[----:B------:R-:W2:Y:S02]  /*32e0*/  LDS.U8 R0, [UR5+0x1c] ;  /* 0x00001c05ff007984 */ /* 0x000ea40008000000 */
[----:B--2---:R-:W-:-:S13]  /*32f0*/  ISETP.NE.AND P0, PT, R0, RZ, PT ;  /* 0x000000ff0000720c */ /* 0x004fda0003f05270 */
[----:B------:R-:W-:Y:S05]  /*3300*/  @P0 BRA `(.L_x_59) ;  /* 0x0000000000580947 */ /* 0x000fea0003800000 */
[----:B------:R-:W-:-:S13]  /*3310*/  ELECT P0, URZ, PT ;  /* 0x0000000000ff782f */ /* 0x000fda0003800000 */
[----:B------:R-:W-:Y:S05]  /*3320*/  @!P0 BRA `(.L_x_60) ;  /* 0x0000000000608947 */ /* 0x000fea0003800000 */
[----:B------:R-:W-:Y:S01]  /*3330*/  UMOV UR4, 0x10 ;  /* 0x0000001000047882 */ /* 0x000fe20000000000 */
[----:B------:R-:W-:Y:S01]  /*3340*/  HFMA2 R0, -RZ, RZ, 0, 5.9604644775390625e-08 ;  /* 0x00000001ff007431 */ /* 0x000fe200000001ff */
[----:B------:R-:W-:-:S03]  /*3350*/  MOV R3, 0xffff ;  /* 0x0000ffff00037802 */ /* 0x000fc60000000f00 */
[----:B------:R-:W-:Y:S04]  /*3360*/  DEPBAR.LE SB2, 0x36 ;  /* 0x0000ad800000791a */ /* 0x000fe80000000000 */
[----:B------:R-:W2:Y:S02]  /*3370*/  UTCATOMSWS.FIND_AND_SET.ALIGN UP0, UR4, UR4 ;  /* 0x00000004000475e3 */ /* 0x000ea40008000800 */
[----:B--2---:R-:W-:Y:S01]  /*3380*/  MOV R4, UR4 ;  /* 0x0000000400047c02 */ /* 0x004fe20008000f00 */
[----:B------:R-:W-:Y:S06]  /*3390*/  BRA.U UP0, `(.L_x_61) ;  /* 0x0000000100187547 */ /* 0x000fec000b800000 */
.L_x_62:
[----:B------:R-:W-:Y:S05]  /*33a0*/  NANOSLEEP 0x64 ;  /* 0x000000640000795d */ /* 0x000fea0003800000 */
[----:B------:R-:W-:-:S05]  /*33b0*/  UMOV UR4, 0x10 ;  /* 0x0000001000047882 */ /* 0x000fca0000000000 */
[----:B------:R-:W-:Y:S04]  /*33c0*/  DEPBAR.LE SB2, 0x36 ;  /* 0x0000ad800000791a */ /* 0x000fe80000000000 */
[----:B------:R-:W2:Y:S02]  /*33d0*/  UTCATOMSWS.FIND_AND_SET.ALIGN UP0, UR4, UR4 ;  /* 0x00000004000475e3 */ /* 0x000ea40008000800 */
[----:B--2---:R-:W-:Y:S01]  /*33e0*/  MOV R4, UR4 ;  /* 0x0000000400047c02 */ /* 0x004fe20008000f00 */
[----:B------:R-:W-:Y:S05]  /*33f0*/  BRA.U !UP0, `(.L_x_62) ;  /* 0xfffffffd08e87547 */ /* 0x000fea000b83ffff */
.L_x_61:
[-C--:B------:R-:W-:Y:S02]  /*3400*/  SHF.L.U32 R3, R3, R4.reuse, RZ ;  /* 0x0000000403037219 */ /* 0x080fe400000006ff */
[----:B------:R-:W-:Y:S01]  /*3410*/  SHF.L.U32 R0, R0, R4, RZ ;  /* 0x0000000400007219 */ /* 0x000fe200000006ff */
[----:B------:R-:W-:Y:S02]  /*3420*/  IMAD.SHL.U32 R4, R4, 0x20, RZ ;  /* 0x0000002004047824 */ /* 0x000fe400078e00ff */
[----:B------:R2:W-:Y:S04]  /*3430*/  ATOMS.OR RZ, [UR5+0x14], R3 ;  /* 0x00001403ffff798c */ /* 0x0005e8000b000005 */
[----:B------:R2:W-:Y:S04]  /*3440*/  ATOMS.OR RZ, [UR5+0x18], R0 ;  /* 0x00001800ffff798c */ /* 0x0005e8000b000005 */
[----:B------:R2:W-:Y:S01]  /*3450*/  STS [UR6+0x120], R4 ;  /* 0x00012004ff007988 */ /* 0x0005e20008000806 */
[----:B------:R-:W-:Y:S05]  /*3460*/  BRA `(.L_x_60) ;  /* 0x0000000000107947 */ /* 0x000fea0003800000 */
.L_x_59:
[----:B------:R-:W-:Y:S02]  /*3470*/  MOV R0, 0xffffffff ;  /* 0xffffffff00007802 */ /* 0x000fe40000000f00 */
[----:B------:R-:W-:-:S03]  /*3480*/  MOV R4, 0x34b0 ;  /* 0x000034b000047802 */ /* 0x000fc60000000f00 */
[----:B------:R2:W-:Y:S04]  /*3490*/  STS [UR6+0x120], R0 ;  /* 0x00012000ff007988 */ /* 0x0005e80008000806 */
[----:B-12--5:R-:W-:Y:S05]  /*34a0*/  CALL.REL.NOINC `($__internal_1_$__cuda_sm10x_tcgen05_guardrail_trap_phase_invalid_during_alloc) ;  /* 0x0000005000e07944 */ /* 0x026fea0003c00000 */
.L_x_60:
[----:B------:R-:W-:Y:S05]  /*34b0*/  WARPSYNC.ALL ;  /* 0x0000000000007948 */ /* 0x000fea0003800000 */
[----:B------:R-:W3:Y:S01]  /*34c0*/  S2UR UR4, SR_CgaCtaId ;  /* 0x00000000000479c3 */ /* 0x000ee20000008800 */
[----:B------:R-:W-:Y:S01]  /*34d0*/  UMOV UR71, 0x400 ;  /* 0x0000040000477882 */ /* 0x000fe20000000000 */
[----:B------:R-:W-:-:S06]  /*34e0*/  NOP ;  /* 0x0000000000007918 */ /* 0x000fcc0000000000 */
[----:B------:R-:W-:Y:S06]  /*34f0*/  BAR.ARV 0x6, 0xa0 ;  /* 0x0182800000007b1d */ /* 0x000fec0000002000 */
[----:B------:R-:W4:Y:S01]  /*3500*/  LDCU UR7, c[0x0][0x38c] ;  /* 0x00007180ff0777ac */ /* 0x000f220008000800 */
[----:B------:R-:W-:Y:S01]  /*3510*/  LOP3.LUT R2, R2, 0xffff, RZ, 0xc0, !PT ;  /* 0x0000ffff02027812 */ /* 0x000fe200078ec0ff */
[----:B------:R-:W-:Y:S01]  /*3520*/  HFMA2 R11, -RZ, RZ, 0, 5.9604644775390625e-08 ;  /* 0x00000001ff0b7431 */ /* 0x000fe200000001ff */
[----:B------:R-:W-:Y:S01]  /*3530*/  MOV R10, RZ ;  /* 0x000000ff000a7202 */ /* 0x000fe20000000f00 */
[----:B------:R-:W1:Y:S01]  /*3540*/  LDCU UR8, c[0x0][0x38c] ;  /* 0x00007180ff0877ac */ /* 0x000e620008000800 */
[----:B------:R-:W-:-:S02]  /*3550*/  R2UR UR72, R2 ;  /* 0x00000000024872ca */ /* 0x000fc400000e0000 */
[----:B------:R-:W-:Y:S01]  /*3560*/  CS2R R8, SRZ ;  /* 0x0000000000087805 */ /* 0x000fe2000001ff00 */
[----:B------:R-:W-:Y:S01]  /*3570*/  UMOV UR75, URZ ;  /* 0x000000ff004b7c82 */ /* 0x000fe20008000000 */
[----:B------:R-:W-:Y:S01]  /*3580*/  UMOV UR9, URZ ;  /* 0x000000ff00097c82 */ /* 0x000fe20008000000 */
[----:B---3--:R-:W-:Y:S01]  /*3590*/  ULEA UR71, UR4, UR71, 0x18 ;  /* 0x0000004704477291 */ /* 0x008fe2000f8ec0ff */
[----:B------:R-:W-:Y:S01]  /*35a0*/  UMOV UR76, 0x0 ;  /* 0x00000000004c7882 */ /* 0x000fe20000000000 */
[----:B------:R-:W-:Y:S02]  /*35b0*/  UMOV UR77, 0x4100010 ;  /* 0x04100010004d7882 */ /* 0x000fe40000000000 */
[----:B------:R-:W-:Y:S02]  /*35c0*/  UIADD3 UR6, UPT, UPT, UR71, 0x3400, URZ ;  /* 0x0000340047067890 */ /* 0x000fe4000fffe0ff */
[----:B------:R-:W-:Y:S02]  /*35d0*/  UIADD3 UR5, UPT, UPT, UR71, 0x1b400, URZ ;  /* 0x0001b40047057890 */ /* 0x000fe4000fffe0ff */
[----:B----4-:R-:W-:Y:S01]  /*35e0*/  UIADD3 UR7, UPT, UPT, UR7, 0xff, URZ ;  /* 0x000000ff07077890 */ /* 0x010fe2000fffe0ff */
[----:B--2---:R-:W2:Y:S01]  /*35f0*/  LDS R0, [UR71+0x120] ;  /* 0x00012047ff007984 */ /* 0x004ea20008000800 */
[----:B------:R-:W-:-:S02]  /*3600*/  USHF.R.U32.HI UR6, URZ, 0x4, UR6 ;  /* 0x00000004ff067899 */ /* 0x000fc40008011606 */
[----:B------:R-:W-:Y:S02]  /*3610*/  USHF.R.S32.HI UR4, URZ, 0x1f, UR7 ;  /* 0x0000001fff047899 */ /* 0x000fe40008011407 */
[----:B------:R-:W-:Y:S02]  /*3620*/  USHF.R.U32.HI UR5, URZ, 0x4, UR5 ;  /* 0x00000004ff057899 */ /* 0x000fe40008011605 */
[----:B------:R-:W-:Y:S02]  /*3630*/  ULEA.HI UR4, UR4, UR7, URZ, 0x8 ;  /* 0x0000000704047291 */ /* 0x000fe4000f8f40ff */
[----:B------:R-:W-:Y:S02]  /*3640*/  ULOP3.LUT UR6, UR6, 0x3fff, URZ, 0xc0, !UPT ;  /* 0x00003fff06067892 */ /* 0x000fe4000f8ec0ff */
[----:B------:R-:W-:Y:S02]  /*3650*/  USHF.R.S32.HI UR10, URZ, 0x8, UR4 ;  /* 0x00000008ff0a7899 */ /* 0x000fe40008011404 */
[----:B------:R-:W-:-:S02]  /*3660*/  ULOP3.LUT UR5, UR5, 0x3fff, URZ, 0xc0, !UPT ;  /* 0x00003fff05057892 */ /* 0x000fc4000f8ec0ff */
[----:B------:R-:W-:Y:S02]  /*3670*/  UISETP.LT.AND UP0, UPT, UR10, 0x1, UPT ;  /* 0x000000010a00788c */ /* 0x000fe4000bf01270 */
[----:B------:R-:W-:Y:S01]  /*3680*/  IMAD.U32 R12, RZ, RZ, UR10 ;  /* 0x0000000aff0c7e24 */ /* 0x000fe2000f8e00ff */
[----:B------:R-:W-:Y:S02]  /*3690*/  ULOP3.LUT UR73, UR6, 0x10000, URZ, 0xfc, !UPT ;  /* 0x0001000006497892 */ /* 0x000fe4000f8efcff */
[----:B------:R-:W-:Y:S02]  /*36a0*/  USEL UR4, UR10, 0x1, !UP0 ;  /* 0x000000010a047887 */ /* 0x000fe4000c000000 */
[----:B------:R-:W-:Y:S02]  /*36b0*/  ULOP3.LUT UR74, UR5, 0x10000, URZ, 0xfc, !UPT ;  /* 0x00010000054a7892 */ /* 0x000fe4000f8efcff */
[----:B------:R-:W-:Y:S02]  /*36c0*/  UIADD3 UR4, UPT, UPT, -UR4, URZ, URZ ;  /* 0x000000ff04047290 */ /* 0x000fe4000fffe1ff */
[----:B-1----:R-:W-:-:S04]  /*36d0*/  UISETP.GE.AND UP4, UPT, UR8, 0x1, UPT ;  /* 0x000000010800788c */ /* 0x002fc8000bf86270 */
[----:B------:R-:W-:Y:S01]  /*36e0*/  IMAD.U32 R14, RZ, RZ, UR4 ;  /* 0x00000004ff0e7e24 */ /* 0x000fe2000f8e00ff */
[----:B--2---:R-:W-:-:S13]  /*36f0*/  R2UR UR7, R0 ;  /* 0x00000000000772ca */ /* 0x004fda00000e0000 */
[----:B------:R-:W-:-:S07]  /*3700*/  IMAD.U32 R15, RZ, RZ, UR7 ;  /* 0x00000007ff0f7e24 */ /* 0x000fce000f8e00ff */
.L_x_69:
[----:B------:R-:W-:Y:S02]  /*3710*/  LEA R0, R10, UR71, 0x3 ;  /* 0x000000470a007c11 */ /* 0x000fe4000f8e18ff */
[----:B------:R-:W-:Y:S02]  /*3720*/  SHF.L.U32 R2, R9, 0x1f, RZ ;  /* 0x0000001f09027819 */ /* 0x000fe400000006ff */
[----:B------:R-:W-:Y:S01]  /*3730*/  PLOP3.LUT P0, PT, PT, PT, UP4, 0x80, 0x8 ;  /* 0x000000000008781c */ /* 0x000fe20003f0f048 */
[----:B------:R-:W-:Y:S01]  /*3740*/  VIADD R3, R0, 0x80 ;  /* 0x0000008000037836 */ /* 0x000fe20000000000 */
[----:B-1----:R-:W1:Y:S02]  /*3750*/  SYNCS.PHASECHK.TRANS64.TRYWAIT P1, [R0+URZ+0x70], R2 ;  /* 0x00007002000075a7 */ /* 0x002e6400080211ff */
[----:B-1----:R-:W-:Y:S09]  /*3760*/  @!P1 BRA `(.L_x_63) ;  /* 0x0000004800a09947 */ /* 0x002ff20003800000 */
.L_x_138:
[----:B------:R-:W-:Y:S01]  /*3770*/  LEA R4, R10, UR71, 0x4 ;  /* 0x000000470a047c11 */ /* 0x000fe2000f8e20ff */
[----:B------:R-:W-:Y:S01]  /*3780*/  @UP4 ULEA UR4, UR9, UR71, 0x3 ;  /* 0x0000004709044291 */ /* 0x000fe2000f8e18ff */
[----:B------:R-:W-:Y:S01]  /*3790*/  PLOP3.LUT P2, PT, PT, PT, PT, 0x80, 0x8 ;  /* 0x000000000008781c */ /* 0x000fe20003f4f070 */
[----:B------:R-:W-:Y:S01]  /*37a0*/  ULEA UR5, UR75, UR71, 0x3 ;  /* 0x000000474b057291 */ /* 0x000fe2000f8e18ff */
[----:B------:R-:W-:Y:S02]  /*37b0*/  PRMT R3, RZ, 0x654, R3 ;  /* 0x00000654ff037816 */ /* 0x000fe40000000003 */
[----:B------:R-:W2:Y:S01]  /*37c0*/  LDS.128 R4, [R4+0x100] ;  /* 0x0001000004047984 */ /* 0x000ea20000000c00 */
[----:B-1----:R-:W-:Y:S02]  /*37d0*/  @P0 SHF.L.U32 R2, R8, 0x1f, RZ ;  /* 0x0000001f08020819 */ /* 0x002fe400000006ff */
[----:B------:R-:W-:Y:S01]  /*37e0*/  SHF.L.U32 R0, R11, 0x1f, RZ ;  /* 0x0000001f0b007819 */ /* 0x000fe200000006ff */
[----:B------:R-:W-:Y:S01]  /*37f0*/  @!PT LDS RZ, [RZ] ;  /* 0x00000000fffff984 */ /* 0x000fe20000000800 */
[----:B------:R-:W-:Y:S01]  /*3800*/  @!PT LDS RZ, [RZ] ;  /* 0x00000000fffff984 */ /* 0x000fe20000000800 */
[----:B------:R-:W-:Y:S01]  /*3810*/  @!PT LDS RZ, [RZ] ;  /* 0x00000000fffff984 */ /* 0x000fe20000000800 */
[----:B------:R-:W-:Y:S01]  /*3820*/  @!PT LDS RZ, [RZ] ;  /* 0x00000000fffff984 */ /* 0x000fe20000000800 */
[----:B------:R1:W-:Y:S06]  /*3830*/  MEMBAR.ALL.CTA ;  /* 0x0000000000007992 */ /* 0x0003ec0000008000 */
[----:B-1----:R-:W1:Y:S01]  /*3840*/  FENCE.VIEW.ASYNC.S ;  /* 0x00000000000073c6 */ /* 0x002e620000000000 */
[----:B------:R-:W-:Y:S01]  /*3850*/  R2UR UR6, R15 ;  /* 0x000000000f0672ca */ /* 0x000fe200000e0000 */
[----:B------:R-:W-:Y:S01]  /*3860*/  IMAD.U32 R13, RZ, RZ, UR5 ;  /* 0x00000005ff0d7e24 */ /* 0x000fe2000f8e00ff */
[----:B-1----:R1:W-:Y:S01]  /*3870*/  SYNCS.ARRIVE.TRANS64.RED.A1T0 RZ, [R3+URZ], RZ ;  /* 0x000000ff03ff79a7 */ /* 0x0023e200081004ff */
[----:B------:R1:W3:Y:S01]  /*3880*/  @P0 SYNCS.PHASECHK.TRANS64.TRYWAIT P2, [UR4], R2 ;  /* 0x00000002ff0005a7 */ /* 0x0002e20008041104 */
[----:B------:R-:W-:Y:S01]  /*3890*/  ULEA.HI UR4, UR75, UR75, URZ, 0x1 ;  /* 0x0000004b4b047291 */ /* 0x000fe2000f8f08ff */
[----:B--2---:R-:W-:-:S03]  /*38a0*/  LOP3.LUT P1, RZ, R6, 0x1, RZ, 0xc0, !PT ;  /* 0x0000000106ff7812 */ /* 0x004fc6000782c0ff */
[----:B------:R-:W-:-:S04]  /*38b0*/  ULOP3.LUT UR8, UR4, 0xffe, URZ, 0xc0, !UPT ;  /* 0x00000ffe04087892 */ /* 0x000fc8000f8ec0ff */
[----:B------:R-:W-:Y:S01]  /*38c0*/  UIADD3 UR8, UPT, UPT, -UR8, UR75, URZ ;  /* 0x0000004b08087290 */ /* 0x000fe2000fffe1ff */
[----:B------:R-:W2:Y:S01]  /*38d0*/  SYNCS.PHASECHK.TRANS64.TRYWAIT P0, [UR5+0xb0], R0 ;  /* 0x0000b000ff0075a7 */ /* 0x000ea20008001105 */
[----:B------:R-:W-:-:S04]  /*38e0*/  USHF.L.U32 UR5, UR4, 0x5, URZ ;  /* 0x0000000504057899 */ /* 0x000fc800080006ff */
[----:B------:R-:W-:-:S04]  /*38f0*/  ULOP3.LUT UR4, UR5, 0xffffffc0, URZ, 0xc0, !UPT ;  /* 0xffffffc005047892 */ /* 0x000fc8000f8ec0ff */
[----:B------:R-:W-:-:S04]  /*3900*/  UIADD3 UR4, UPT, UPT, UR6, UR4, URZ ;  /* 0x0000000406047290 */ /* 0x000fc8000fffe0ff */
[----:B------:R-:W-:Y:S01]  /*3910*/  ULEA UR8, UR8, UR4, 0x14 ;  /* 0x0000000408087291 */ /* 0x000fe2000f8ea0ff */
[----:B-123--:R-:W-:Y:S11]  /*3920*/  @!P0 BRA `(.L_x_64) ;  /* 0x0000004800448947 */ /* 0x00eff60003800000 */
.L_x_140:
[----:B------:R-:W-:Y:S01]  /*3930*/  IADD3 R10, PT, PT, R10, 0x1, RZ ;  /* 0x000000010a0a7810 */ /* 0x000fe20007ffe0ff */
[----:B------:R-:W-:Y:S06]  /*3940*/  BRA.U !UP4, `(.L_x_65) ;  /* 0x000000050cec7547 */ /* 0x000fec000b800000 */
[----:B------:R-:W-:Y:S01]  /*3950*/  R2UR UR69, R14 ;  /* 0x000000000e4572ca */ /* 0x000fe200000e0000 */
[----:B------:R-:W-:Y:S01]  /*3960*/  UPLOP3.LUT UP2, UPT, UPT, UPT, UPT, 0x40, 0x4 ;  /* 0x000000000004789c */ /* 0x000fe20003f4e870 */
[----:B------:R-:W-:Y:S01]  /*3970*/  R2UR UR68, R12 ;  /* 0x000000000c4472ca */ /* 0x000fe200000e0000 */
[----:B------:R-:W-:-:S14]  /*3980*/  UMOV UR7, UR9 ;  /* 0x0000000900077c82 */ /* 0x000fdc0008000000 */
.L_x_68:
[----:B------:R-:W-:Y:S02]  /*3990*/  UIADD3 UR69, UPT, UPT, UR69, 0x1, URZ ;  /* 0x0000000145457890 */ /* 0x000fe4000fffe0ff */
[----:B--2---:R-:W-:Y:S02]  /*39a0*/  ULEA UR5, UR7, UR71, 0x3 ;  /* 0x0000004707057291 */ /* 0x004fe4000f8e18ff */
[----:B------:R-:W-:Y:S01]  /*39b0*/  UISETP.NE.AND UP3, UPT, UR69, URZ, UPT ;  /* 0x000000ff4500728c */ /* 0x000fe2000bf65270 */
[----:B------:R-:W-:Y:S10]  /*39c0*/  @P2 BRA `(.L_x_66) ;  /* 0x00000000000c2947 */ /* 0x000ff40003800000 */
[----:B-1----:R-:W-:Y:S04]  /*39d0*/  SHF.L.U32 R2, R8, 0x1f, RZ ;  /* 0x0000001f08027819 */ /* 0x002fe800000006ff */
[----:B------:R-:W1:Y:S02]  /*39e0*/  SYNCS.PHASECHK.TRANS64.TRYWAIT P0, [UR5], R2 ;  /* 0x00000002ff0075a7 */ /* 0x000e640008001105 */
[----:B-1----:R-:W-:Y:S05]  /*39f0*/  @!P0 BRA `(.L_x_67) ;  /* 0x00000048002c8947 */ /* 0x002fea0003800000 */
.L_x_66:
[----:B------:R-:W-:Y:S01]  /*3a00*/  UISETP.NE.AND UP0, UPT, UR68, 0x1, UPT ;  /* 0x000000014400788c */ /* 0x000fe2000bf05270 */
[----:B------:R-:W-:Y:S01]  /*3a10*/  PLOP3.LUT P2, PT, PT, PT, PT, 0x80, 0x8 ;  /* 0x000000000008781c */ /* 0x000fe20003f4f070 */
[----:B------:R-:W-:Y:S01]  /*3a20*/  UIADD3 UR9, UPT, UPT, UR7, 0x1, URZ ;  /* 0x0000000107097890 */ /* 0x000fe2000fffe0ff */
[----:B------:R-:W-:Y:S01]  /*3a30*/  MOV.SPILL R3, UR77 ;  /* 0x0000004d00037c02 */ /* 0x000fe20009000f00 */
[----:B------:R-:W-:Y:S01]  /*3a40*/  UIADD3 UR70, UPT, UPT, UR5, 0x18, URZ ;  /* 0x0000001805467890 */ /* 0x000fe2000fffe0ff */
[----:B-1----:R-:W-:Y:S01]  /*3a50*/  MOV.SPILL R2, UR76 ;  /* 0x0000004c00027c02 */ /* 0x002fe20009000f00 */
[----:B------:R-:W-:Y:S01]  /*3a60*/  UISETP.NE.AND UP1, UPT, UR9, 0x3, UPT ;  /* 0x000000030900788c */ /* 0x000fe2000bf25270 */
[----:B------:R-:W-:Y:S01]  /*3a70*/  PLOP3.LUT P0, PT, PT, PT, UP0, 0x80, 0x8 ;  /* 0x000000000008781c */ /* 0x000fe20003f0f008 */
[----:B------:R-:W-:Y:S02]  /*3a80*/  ULEA UR6, UR7, UR74, 0xb ;  /* 0x0000004a07067291 */ /* 0x000fe4000f8e58ff */
[----:B------:R-:W-:Y:S02]  /*3a90*/  USEL UR5, URZ, 0x1, UP1 ;  /* 0x00000001ff057887 */ /* 0x000fe40008800000 */
[----:B------:R-:W-:Y:S02]  /*3aa0*/  USEL UR9, UR9, URZ, UP1 ;  /* 0x000000ff09097287 */ /* 0x000fe40008800000 */
[----:B------:R-:W-:Y:S02]  /*3ab0*/  ULEA UR4, UR7, UR73, 0xb ;  /* 0x0000004907047291 */ /* 0x000fe4000f8e58ff */
[----:B------:R-:W-:Y:S01]  /*3ac0*/  @UP0 ULEA UR7, UR9, UR71, 0x3 ;  /* 0x0000004709070291 */ /* 0x000fe2000f8e18ff */
[----:B------:R-:W-:Y:S01]  /*3ad0*/  LOP3.LUT R8, R8, UR5, RZ, 0x3c, !PT ;  /* 0x0000000508087c12 */ /* 0x000fe2000f8e3cff */
[----:B------:R-:W-:Y:S02]  /*3ae0*/  UIADD3 UR22, UPT, UPT, UR6, 0x2, URZ ;  /* 0x0000000206167890 */ /* 0x000fe4000fffe0ff */
[----:B------:R-:W-:Y:S01]  /*3af0*/  UIADD3 UR18, UPT, UPT, UR4, 0x2, URZ ;  /* 0x0000000204127890 */ /* 0x000fe2000fffe0ff */
[----:B------:R-:W-:Y:S01]  /*3b00*/  @P0 SHF.L.U32 R0, R8, 0x1f, RZ ;  /* 0x0000001f08000819 */ /* 0x000fe200000006ff */
[----:B------:R-:W-:Y:S02]  /*3b10*/  UIADD3 UR14, UPT, UPT, UR6, 0x4, URZ ;  /* 0x00000004060e7890 */ /* 0x000fe4000fffe0ff */
[----:B------:R-:W-:Y:S01]  /*3b20*/  UIADD3 UR12, UPT, UPT, UR4, 0x4, URZ ;  /* 0x00000004040c7890 */ /* 0x000fe2000fffe0ff */
[----:B------:R2:W3:Y:S01]  /*3b30*/  @P0 SYNCS.PHASECHK.TRANS64.TRYWAIT P2, [UR7], R0 ;  /* 0x00000000ff0005a7 */ /* 0x0004e20008041107 */
[----:B------:R-:W-:Y:S02]  /*3b40*/  UIADD3 UR66, UPT, UPT, UR6, 0x6, URZ ;  /* 0x0000000606427890 */ /* 0x000fe4000fffe0ff */
        /* <DEDUP_REMOVED lines=24> */
[----:B------:R-:W-:Y:S01]  /*3cd0*/  UIADD3 UR68, UPT, UPT, UR68, -0x1, URZ ;  /* 0xffffffff44447890 */ /* 0x000fe2000fffe0ff */
[----:B------:R-:W-:Y:S01]  /*3ce0*/  UMOV UR7, 0x40004040 ;  /* 0x4000404000077882 */ /* 0x000fe20000000000 */
[----:B------:R-:W-:Y:S01]  /*3cf0*/  UMOV UR76, 0x0 ;  /* 0x00000000004c7882 */ /* 0x000fe20000000000 */
[----:B------:R-:W-:Y:S01]  /*3d00*/  UMOV UR77, 0x4100010 ;  /* 0x04100010004d7882 */ /* 0x000fe20000000000 */
[----:B------:R-:W-:Y:S01]  /*3d10*/  UMOV UR5, 0x40004040 ;  /* 0x4000404000057882 */ /* 0x000fe20000000000 */
[----:B------:R-:W-:Y:S01]  /*3d20*/  UMOV UR23, 0x40004040 ;  /* 0x4000404000177882 */ /* 0x000fe20000000000 */
[----:B------:R1:W-:Y:S01]  /*3d30*/  UTCHMMA gdesc[UR4], gdesc[UR6], tmem[UR8], tmem[UR76], idesc[UR77], UP2 ;  /* 0x00ff4c06040075ea */ /* 0x0003e20009000008 */
[----:B------:R-:W-:Y:S01]  /*3d40*/  UPLOP3.LUT UP2, UPT, UPT, UPT, UPT, 0x80, 0x8 ;  /* 0x000000000008789c */ /* 0x000fe20003f4f070 */
[----:B------:R-:W-:Y:S01]  /*3d50*/  UMOV UR19, 0x40004040 ;  /* 0x4000404000137882 */ /* 0x000fe20000000000 */
[----:B------:R-:W-:Y:S01]  /*3d60*/  UMOV UR15, 0x40004040 ;  /* 0x40004040000f7882 */ /* 0x000fe20000000000 */
[----:B------:R4:W-:Y:S01]  /*3d70*/  UTCHMMA gdesc[UR18], gdesc[UR22], tmem[UR8], tmem[UR76], idesc[UR77], UPT ;  /* 0x00ff4c16120075ea */ /* 0x0009e2000b800008 */
[----:B------:R-:W-:Y:S01]  /*3d80*/  UMOV UR13, 0x40004040 ;  /* 0x40004040000d7882 */ /* 0x000fe20000000000 */
        /* <DEDUP_REMOVED lines=18> */
[----:B-1----:R-:W-:Y:S01]  /*3eb0*/  UIADD3 UR4, UPT, UPT, UR4, 0x606, URZ ;  /* 0x0000060604047890 */ /* 0x002fe2000fffe0ff */
[----:B------:R-:W-:Y:S01]  /*3ec0*/  UMOV UR6, 0x0 ;  /* 0x0000000000067882 */ /* 0x000fe20000000000 */
[----:B------:R-:W-:Y:S01]  /*3ed0*/  UMOV UR7, 0x4100010 ;  /* 0x0410001000077882 */ /* 0x000fe20000000000 */
[----:B------:R-:W-:Y:S01]  /*3ee0*/  UMOV UR31, 0x40004040 ;  /* 0x40004040001f7882 */ /* 0x000fe20000000000 */
[----:B----4-:R-:W-:Y:S01]  /*3ef0*/  UMOV UR22, 0x0 ;  /* 0x0000000000167882 */ /* 0x010fe20000000000 */
[----:B------:R-:W-:Y:S01]  /*3f00*/  UMOV UR23, 0x4100010 ;  /* 0x0410001000177882 */ /* 0x000fe20000000000 */
[----:B------:R-:W-:Y:S01]  /*3f10*/  R2UR.FILL UR77, R3 ;  /* 0x00000000034d72ca */ /* 0x000fe200004e0000 */
[----:B------:R1:W-:Y:S01]  /*3f20*/  UTCHMMA gdesc[UR12], gdesc[UR14], tmem[UR8], tmem[UR22], idesc[UR23], UPT ;  /* 0x00ff160e0c0075ea */ /* 0x0003e2000b800008 */
[----:B------:R-:W-:Y:S01]  /*3f30*/  R2UR.FILL UR76, R2 ;  /* 0x00000000024c72ca */ /* 0x000fe200004e0000 */
[----:B------:R-:W-:Y:S01]  /*3f40*/  UTCHMMA gdesc[UR64], gdesc[UR66], tmem[UR8], tmem[UR22], idesc[UR23], UPT ;  /* 0x00ff1642400075ea */ /* 0x000fe2000b800008 */
[----:B------:R-:W-:Y:S01]  /*3f50*/  UTCHMMA gdesc[UR60], gdesc[UR62], tmem[UR8], tmem[UR22], idesc[UR23], UPT ;  /* 0x00ff163e3c0075ea */ /* 0x000fe2000b800008 */
[----:B------:R-:W-:Y:S01]  /*3f60*/  UMOV UR18, 0x0 ;  /* 0x0000000000127882 */ /* 0x000fe20000000000 */
[----:B------:R-:W-:Y:S01]  /*3f70*/  UMOV UR19, 0x4100010 ;  /* 0x0410001000137882 */ /* 0x000fe20000000000 */
[----:B------:R-:W-:Y:S01]  /*3f80*/  UMOV UR29, 0x40004040 ;  /* 0x40004040001d7882 */ /* 0x000fe20000000000 */
[----:B------:R-:W-:Y:S01]  /*3f90*/  UTCHMMA gdesc[UR56], gdesc[UR58], tmem[UR8], tmem[UR18], idesc[UR19], UPT ;  /* 0x00ff123a380075ea */ /* 0x000fe2000b800008 */
[----:B------:R-:W-:Y:S01]  /*3fa0*/  UTCHMMA gdesc[UR52], gdesc[UR54], tmem[UR8], tmem[UR18], idesc[UR19], UPT ;  /* 0x00ff1236340075ea */ /* 0x000fe2000b800008 */
[----:B------:R-:W-:Y:S01]  /*3fb0*/  UTCHMMA gdesc[UR48], gdesc[UR50], tmem[UR8], tmem[UR18], idesc[UR19], UPT ;  /* 0x00ff1232300075ea */ /* 0x000fe2000b800008 */
[----:B------:R-:W-:Y:S01]  /*3fc0*/  UTCHMMA gdesc[UR44], gdesc[UR46], tmem[UR8], tmem[UR6], idesc[UR7], UPT ;  /* 0x00ff062e2c0075ea */ /* 0x000fe2000b800008 */
[----:B------:R-:W-:Y:S01]  /*3fd0*/  UMOV UR27, 0x40004040 ;  /* 0x40004040001b7882 */ /* 0x000fe20000000000 */
[----:B------:R-:W-:Y:S01]  /*3fe0*/  UMOV UR25, 0x40004040 ;  /* 0x4000404000197882 */ /* 0x000fe20000000000 */
[----:B------:R-:W-:Y:S01]  /*3ff0*/  UMOV UR21, 0x40004040 ;  /* 0x4000404000157882 */ /* 0x000fe20000000000 */
[----:B------:R-:W-:Y:S01]  /*4000*/  UMOV UR17, 0x40004040 ;  /* 0x4000404000117882 */ /* 0x000fe20000000000 */
[----:B------:R-:W-:Y:S01]  /*4010*/  UMOV UR11, 0x40004040 ;  /* 0x40004040000b7882 */ /* 0x000fe20000000000 */
[----:B-1----:R-:W-:Y:S01]  /*4020*/  UMOV UR12, 0x0 ;  /* 0x00000000000c7882 */ /* 0x002fe20000000000 */
[----:B------:R-:W-:Y:S01]  /*4030*/  UMOV UR13, 0x4100010 ;  /* 0x04100010000d7882 */ /* 0x000fe20000000000 */
[----:B------:R-:W-:Y:S01]  /*4040*/  UMOV UR14, 0x0 ;  /* 0x00000000000e7882 */ /* 0x000fe20000000000 */
[----:B------:R-:W-:Y:S01]  /*4050*/  UTCHMMA gdesc[UR40], gdesc[UR42], tmem[UR8], tmem[UR12], idesc[UR13], UPT ;  /* 0x00ff0c2a280075ea */ /* 0x000fe2000b800008 */
[----:B------:R-:W-:Y:S01]  /*4060*/  UTCHMMA gdesc[UR36], gdesc[UR38], tmem[UR8], tmem[UR6], idesc[UR7], UPT ;  /* 0x00ff0626240075ea */ /* 0x000fe2000b800008 */
[----:B------:R-:W-:Y:S01]  /*4070*/  UMOV UR15, 0x4100010 ;  /* 0x04100010000f7882 */ /* 0x000fe20000000000 */
[----:B------:R-:W-:Y:S01]  /*4080*/  UTCHMMA gdesc[UR32], gdesc[UR34], tmem[UR8], tmem[UR18], idesc[UR19], UPT ;  /* 0x00ff1222200075ea */ /* 0x000fe2000b800008 */
[----:B------:R-:W-:Y:S01]  /*4090*/  UTCHMMA gdesc[UR28], gdesc[UR30], tmem[UR8], tmem[UR14], idesc[UR15], UPT ;  /* 0x00ff0e1e1c0075ea */ /* 0x000fe2000b800008 */
[----:B------:R-:W-:Y:S01]  /*40a0*/  UTCHMMA gdesc[UR24], gdesc[UR26], tmem[UR8], tmem[UR12], idesc[UR13], UPT ;  /* 0x00ff0c1a180075ea */ /* 0x000fe2000b800008 */
[----:B------:R1:W-:Y:S01]  /*40b0*/  UTCHMMA gdesc[UR16], gdesc[UR20], tmem[UR8], tmem[UR6], idesc[UR7], UPT ;  /* 0x00ff0614100075ea */ /* 0x0003e2000b800008 */
[----:B------:R2:W-:Y:S01]  /*40c0*/  UTCHMMA gdesc[UR4], gdesc[UR10], tmem[UR8], tmem[UR76], idesc[UR77], UPT ;  /* 0x00ff4c0a040075ea */ /* 0x0005e2000b800008 */
[----:B------:R2:W-:Y:S01]  /*40d0*/  UTCBAR.MULTICAST [UR70], URZ, UR72 ;  /* 0x000000ff460073e9 */ /* 0x0005e20008000848 */
[----:B-1----:R-:W-:Y:S01]  /*40e0*/  UMOV UR7, UR9 ;  /* 0x0000000900077c82 */ /* 0x002fe20008000000 */
[----:B---3--:R-:W-:Y:S05]  /*40f0*/  BRA.U UP3, `(.L_x_68) ;  /* 0xfffffff903247547 */ /* 0x008fea000b83ffff */
.L_x_65:
[----:B--2---:R-:W-:Y:S02]  /*4100*/  R2UR UR4, R13 ;  /* 0x000000000d0472ca */ /* 0x004fe400000e0000 */
[----:B------:R-:W-:-:S04]  /*4110*/  ISETP.NE.AND P0, PT, R10, 0x2, PT ;  /* 0x000000020a00780c */ /* 0x000fc80003f05270 */
[----:B-1----:R-:W-:Y:S02]  /*4120*/  SEL R0, RZ, 0x1, P0 ;  /* 0x00000001ff007807 */ /* 0x002fe40000000000 */
[----:B------:R-:W-:Y:S02]  /*4130*/  SEL R10, R10, RZ, P0 ;  /* 0x000000ff0a0a7207 */ /* 0x000fe40000000000 */
[----:B------:R-:W-:-:S03]  /*4140*/  LOP3.LUT R9, R9, R0, RZ, 0x3c, !PT ;  /* 0x0000000009097212 */ /* 0x000fc600078e3cff */
[----:B------:R-:W-:Y:S02]  /*4150*/  UIADD3 UR5, UPT, UPT, UR4, 0x90, URZ ;  /* 0x0000009004057890 */ /* 0x000fe4000fffe0ff */
[----:B------:R-:W-:-:S04]  /*4160*/  UIADD3 UR4, UPT, UPT, UR75, 0x1, URZ ;  /* 0x000000014b047890 */ /* 0x000fc8000fffe0ff */
[----:B------:R-:W-:-:S03]  /*4170*/  UISETP.NE.AND UP0, UPT, UR4, 0x4, UPT ;  /* 0x000000040400788c */ /* 0x000fc6000bf05270 */
[----:B------:R1:W-:Y:S01]  /*4180*/  UTCBAR [UR5], URZ ;  /* 0x000000ff050073e9 */ /* 0x0003e200080000ff */
[----:B------:R-:W-:Y:S02]  /*4190*/  USEL UR6, URZ, 0x1, UP0 ;  /* 0x00000001ff067887 */ /* 0x000fe40008000000 */
[----:B------:R-:W-:-:S04]  /*41a0*/  USEL UR75, UR4, URZ, UP0 ;  /* 0x000000ff044b7287 */ /* 0x000fc80008000000 */
[----:B------:R-:W-:Y:S01]  /*41b0*/  LOP3.LUT R11, R11, UR6, RZ, 0x3c, !PT ;  /* 0x000000060b0b7c12 */ /* 0x000fe2000f8e3cff */
[----:B------:R-:W-:Y:S07]  /*41c0*/  @P1 BRA `(.L_x_69) ;  /* 0xfffffff400501947 */ /* 0x000fee000383ffff */
[----:B------:R-:W2:Y:S01]  /*41d0*/  S2UR UR8, SR_CgaCtaId ;  /* 0x00000000000879c3 */ /* 0x000ea20000008800 */
[----:B------:R-:W-:Y:S01]  /*41e0*/  ELECT P0, URZ, PT ;  /* 0x0000000000ff782f */ /* 0x000fe20003800000 */
[----:B------:R-:W-:Y:S01]  /*41f0*/  IMAD.MOV.U32 R0, RZ, RZ, 0x1 ;  /* 0x00000001ff007424 */ /* 0x000fe200078e00ff */
[----:B------:R-:W-:Y:S01]  /*4200*/  UIADD3 UR71, UPT, UPT, UR71, 0xb0, URZ ;  /* 0x000000b047477890 */ /* 0x000fe2000fffe0ff */
[----:B------:R-:W-:Y:S01]  /*4210*/  SHF.L.U32 R2, R11, 0x1f, RZ ;  /* 0x0000001f0b027819 */ /* 0x000fe200000006ff */
[----:B------:R-:W-:-:S03]  /*4220*/  UMOV UR4, 0x40 ;  /* 0x0000004000047882 */ /* 0x000fc60000000000 */
[----:B------:R-:W-:Y:S01]  /*4230*/  UVIRTCOUNT.DEALLOC.SMPOOL 0x80 ;  /* 0x000000800000784c */ /* 0x000fe20000000000 */
[----:B--2---:R-:W-:Y:S02]  /*4240*/  ULEA UR8, UR8, UR4, 0x18 ;  /* 0x0000000408087291 */ /* 0x004fe4000f8ec0ff */
[----:B------:R-:W-:-:S07]  /*4250*/  ULEA UR4, UR75, UR71, 0x3 ;  /* 0x000000474b047291 */ /* 0x000fce000f8e18ff */
[----:B------:R2:W-:Y:S02]  /*4260*/  @P0 STS.U8 [UR8+0x1c], R0 ;  /* 0x00001c00ff000988 */ /* 0x0005e40008000008 */
[----:B------:R-:W3:Y:S02]  /*4270*/  SYNCS.PHASECHK.TRANS64.TRYWAIT P0, [UR4], R2 ;  /* 0x00000002ff0075a7 */ /* 0x000ee40008001104 */
[----:B--23--:R-:W-:Y:S05]  /*4280*/  @!P0 BRA `(.L_x_70) ;  /* 0x0000004000208947 */ /* 0x00cfea0003800000 */
.L_x_143:
[----:B------:R-:W-:-:S04]  /*4290*/  UIADD3 UR4, UPT, UPT, UR75, 0x1, URZ ;  /* 0x000000014b047890 */ /* 0x000fc8000fffe0ff */
[----:B------:R-:W-:-:S04]  /*42a0*/  UISETP.NE.AND UP0, UPT, UR4, 0x4, UPT ;  /* 0x000000040400788c */ /* 0x000fc8000bf05270 */
[----:B------:R-:W-:Y:S02]  /*42b0*/  USEL UR6, URZ, 0x1, UP0 ;  /* 0x00000001ff067887 */ /* 0x000fe40008000000 */
[----:B------:R-:W-:-:S04]  /*42c0*/  USEL UR4, UR4, URZ, UP0 ;  /* 0x000000ff04047287 */ /* 0x000fc80008000000 */
[----:B-1----:R-:W-:Y:S01]  /*42d0*/  ULEA UR5, UR4, UR71, 0x3 ;  /* 0x0000004704057291 */ /* 0x002fe2000f8e18ff */
[----:B--2---:R-:W-:-:S04]  /*42e0*/  LOP3.LUT R2, R11, UR6, RZ, 0x3c, !PT ;  /* 0x000000060b027c12 */ /* 0x004fc8000f8e3cff */
[----:B------:R-:W-:-:S04]  /*42f0*/  SHF.L.U32 R3, R2, 0x1f, RZ ;  /* 0x0000001f02037819 */ /* 0x000fc800000006ff */
[----:B------:R-:W1:Y:S02]  /*4300*/  SYNCS.PHASECHK.TRANS64.TRYWAIT P0, [UR5], R3 ;  /* 0x00000003ff0075a7 */ /* 0x000e640008001105 */
[----:B-1----:R-:W-:Y:S05]  /*4310*/  @!P0 BRA `(.L_x_71) ;  /* 0x0000004000148947 */ /* 0x002fea0003800000 */
.L_x_145:
        /* <DEDUP_REMOVED lines=9> */
.L_x_147:
[----:B------:R-:W-:-:S04]  /*43b0*/  UIADD3 UR4, UPT, UPT, UR4, 0x1, URZ ;  /* 0x0000000104047890 */ /* 0x000fc8000fffe0ff */
[----:B------:R-:W-:-:S04]  /*43c0*/  UISETP.NE.AND UP0, UPT, UR4, 0x4, UPT ;  /* 0x000000040400788c */ /* 0x000fc8000bf05270 */
[----:B------:R-:W-:Y:S02]  /*43d0*/  USEL UR5, URZ, 0x1, UP0 ;  /* 0x00000001ff057887 */ /* 0x000fe40008000000 */
[----:B------:R-:W-:-:S04]  /*43e0*/  USEL UR4, UR4, URZ, UP0 ;  /* 0x000000ff04047287 */ /* 0x000fc80008000000 */
[----:B------:R-:W-:Y:S01]  /*43f0*/  ULEA UR4, UR4, UR71, 0x3 ;  /* 0x0000004704047291 */ /* 0x000fe2000f8e18ff */
[----:B------:R-:W-:-:S04]  /*4400*/  LOP3.LUT R2, R2, UR5, RZ, 0x3c, !PT ;  /* 0x0000000502027c12 */ /* 0x000fc8000f8e3cff */
[----:B------:R-:W-:-:S04]  /*4410*/  SHF.L.U32 R2, R2, 0x1f, RZ ;  /* 0x0000001f02027819 */ /* 0x000fc800000006ff */
[----:B------:R-:W2:Y:S02]  /*4420*/  SYNCS.PHASECHK.TRANS64.TRYWAIT P0, [UR4], R2 ;  /* 0x00000002ff0075a7 */ /* 0x000ea40008001104 */
[----:B--2---:R-:W-:Y:S05]  /*4430*/  @!P0 BRA `(.L_x_73) ;  /* 0x0000003c00fc8947 */ /* 0x004fea0003800000 */
.L_x_149:
[----:B------:R-:W-:Y:S01]  /*4440*/  NOP ;  /* 0x0000000000007918 */ /* 0x000fe20000000000 */
[----:B-1----:R-:W1:Y:S01]  /*4450*/  LDS R0, [UR8+0x14] ;  /* 0x00001408ff007984 */ /* 0x002e620008000800 */
[----:B------:R-:W-:Y:S01]  /*4460*/  R2UR UR4, R15 ;  /* 0x000000000f0472ca */ /* 0x000fe200000e0000 */
[----:B------:R-:W-:Y:S01]  /*4470*/  UMOV UR5, 0xffff ;  /* 0x0000ffff00057882 */ /* 0x000fe20000000000 */
[----:B------:R-:W-:-:S11]  /*4480*/  UMOV UR6, 0x1 ;  /* 0x0000000100067882 */ /* 0x000fd60000000000 */
[----:B------:R-:W-:-:S04]  /*4490*/  ULOP3.LUT UR4, UR4, 0xffff, URZ, 0xc0, !UPT ;  /* 0x0000ffff04047892 */ /* 0x000fc8000f8ec0ff */
[----:B------:R-:W-:-:S04]  /*44a0*/  USHF.R.U32.HI UR4, URZ, 0x5, UR4 ;  /* 0x00000005ff047899 */ /* 0x000fc80008011604 */
[----:B------:R-:W-:Y:S02]  /*44b0*/  USHF.L.U32 UR5, UR5, UR4, URZ ;  /* 0x0000000405057299 */ /* 0x000fe400080006ff */
[----:B------:R-:W-:-:S04]  /*44c0*/  USHF.L.U32 UR4, UR6, UR4, URZ ;  /* 0x0000000406047299 */ /* 0x000fc800080006ff */
[----:B-1----:R-:W-:-:S04]  /*44d0*/  LOP3.LUT R0, R0, UR5, RZ, 0xc0, !PT ;  /* 0x0000000500007c12 */ /* 0x002fc8000f8ec0ff */
[----:B------:R-:W-:-:S13]  /*44e0*/  ISETP.NE.AND P0, PT, R0, UR5, PT ;  /* 0x0000000500007c0c */ /* 0x000fda000bf05270 */
[----:B------:R-:W-:Y:S05]  /*44f0*/  @P0 BRA `(.L_x_74) ;  /* 0x0000000000580947 */ /* 0x000fea0003800000 */
[----:B------:R-:W1:Y:S02]  /*4500*/  LDS R0, [UR8+0x18] ;  /* 0x00001808ff007984 */ /* 0x000e640008000800 */
[----:B-1----:R-:W-:-:S04]  /*4510*/  LOP3.LUT R0, R0, UR4, RZ, 0xc0, !PT ;  /* 0x0000000400007c12 */ /* 0x002fc8000f8ec0ff */
[----:B------:R-:W-:-:S13]  /*4520*/  ISETP.NE.AND P0, PT, R0, UR4, PT ;  /* 0x0000000400007c0c */ /* 0x000fda000bf05270 */
[----:B------:R-:W-:Y:S05]  /*4530*/  @P0 BRA `(.L_x_75) ;  /* 0x00000000003c0947 */ /* 0x000fea0003800000 */
[----:B------:R-:W1:Y:S01]  /*4540*/  S2R R2, SR_LANEID ;  /* 0x0000000000027919 */ /* 0x000e620000000000 */
[----:B------:R-:W-:-:S06]  /*4550*/  ULOP3.LUT UR5, URZ, UR5, URZ, 0x33, !UPT ;  /* 0x00000005ff057292 */ /* 0x000fcc000f8e33ff */
[----:B------:R-:W-:-:S04]  /*4560*/  IMAD.U32 R0, RZ, RZ, UR5 ;  /* 0x00000005ff007e24 */ /* 0x000fc8000f8e00ff */
[----:B------:R2:W3:Y:S02]  /*4570*/  REDUX UR7, R0 ;  /* 0x00000000000773c4 */ /* 0x0004e40000000000 */
[----:B------:R4:W-:Y:S01]  /*4580*/  UTCATOMSWS.AND URZ, UR5 ;  /* 0x0000000500ff79e3 */ /* 0x0009e20008000000 */
[----:B--2---:R-:W-:Y:S01]  /*4590*/  LOP3.LUT R0, RZ, UR4, RZ, 0x33, !PT ;  /* 0x00000004ff007c12 */ /* 0x004fe2000f8e33ff */
[----:B------:R-:W-:Y:S02]  /*45a0*/  VOTEU.ANY UR4, UPT, PT ;  /* 0x0000000000047886 */ /* 0x000fe400038e0100 */
[----:B------:R-:W-:Y:S02]  /*45b0*/  UFLO.U32 UR4, UR4 ;  /* 0x00000004000472bd */ /* 0x000fe400080e0000 */
[----:B------:R-:W2:Y:S04]  /*45c0*/  REDUX UR6, R0 ;  /* 0x00000000000673c4 */ /* 0x000ea80000000000 */
[----:B-1----:R-:W-:-:S02]  /*45d0*/  ISETP.EQ.U32.AND P0, PT, R2, UR4, PT ;  /* 0x0000000402007c0c */ /* 0x002fc4000bf02070 */
[----:B---3--:R-:W-:-:S11]  /*45e0*/  MOV R2, UR7 ;  /* 0x0000000700027c02 */ /* 0x008fd60008000f00 */
[----:B------:R4:W-:Y:S01]  /*45f0*/  @P0 ATOMS.AND RZ, [UR8+0x14], R2 ;  /* 0x00001402ffff098c */ /* 0x0009e2000a800008 */
[----:B--2---:R-:W-:-:S05]  /*4600*/  IMAD.U32 R0, RZ, RZ, UR6 ;  /* 0x00000006ff007e24 */ /* 0x004fca000f8e00ff */
[----:B------:R4:W-:Y:S01]  /*4610*/  @P0 ATOMS.AND RZ, [UR8+0x18], R0 ;  /* 0x00001800ffff098c */ /* 0x0009e2000a800008 */
[----:B------:R-:W-:Y:S05]  /*4620*/  BRA `(.L_x_76) ;  /* 0x0000000000147947 */ /* 0x000fea0003800000 */
.L_x_75:
[----:B------:R-:W-:Y:S02]  /*4630*/  MOV R2, 0x4650 ;  /* 0x0000465000027802 */ /* 0x000fe40000000f00 */
[----:B-----5:R-:W-:Y:S05]  /*4640*/  CALL.REL.NOINC `($__internal_0_$__cuda_sm10x_tcgen05_guardrail_trap_col_being_dealloced_not_returned_by_alloc) ;  /* 0x00000040006c7944 */ /* 0x020fea0003c00000 */
[----:B------:R-:W-:Y:S05]  /*4650*/  BRA `(.L_x_76) ;  /* 0x0000000000087947 */ /* 0x000fea0003800000 */
.L_x_74:
[----:B------:R-:W-:Y:S02]  /*4660*/  MOV R2, 0x4680 ;  /* 0x0000468000027802 */ /* 0x000fe40000000f00 */
[----:B-----5:R-:W-:Y:S05]  /*4670*/  CALL.REL.NOINC `($__internal_2_$__cuda_sm10x_tcgen05_guardrail_trap_unallocated_columns_being_dealloced) ;  /* 0x0000004000787944 */ /* 0x020fea0003c00000 */
.L_x_76:
[----:B------:R-:W-:Y:S01]  /*4680*/  NOP ;  /* 0x0000000000007918 */ /* 0x000fe20000000000 */
[----:B----4-:R-:W-:Y:S05]  /*4690*/  EXIT ;  /* 0x000000000000794d */ /* 0x010fea0003800000 */
.L_x_58:
[----:B------:R-:W-:-:S09]  /*46a0*/  UISETP.NE.OR UP0, UPT, UR18, 0x3, !UP3 ;  /* 0x000000031200788c */ /* 0x000fd2000df05670 */
[----:B------:R-:W-:Y:S05]  /*46b0*/  BRA.U UP0, `(.L_x_77) ;  /* 0x0000001100247547 */ /* 0x000fea000b800000 */
[----:B------:R-:W2:Y:S01]  /*46c0*/  LDCU.64 UR4, c[0x0][0x888] ;  /* 0x00011100ff0477ac */ /* 0x000ea20008000a00 */
[----:B------:R-:W3:Y:S01]  /*46d0*/  LDC.64 R12, c[0x0][0x348] ;  /* 0x0000d200ff0c7b82 */ /* 0x000ee20000000a00 */
[----:B------:R-:W-:Y:S02]  /*46e0*/  HFMA2 R9, -RZ, RZ, 0, 0 ;  /* 0x00000000ff097431 */ /* 0x000fe400000001ff */
[----:B------:R-:W-:Y:S01]  /*46f0*/  IMAD.MOV.U32 R11, RZ, RZ, 0x1 ;  /* 0x00000001ff0b7424 */ /* 0x000fe200078e00ff */
[----:B------:R-:W4:Y:S01]  /*4700*/  LDCU UR36, c[0x0][0x370] ;  /* 0x00006e00ff2477ac */ /* 0x000f220008000800 */
[----:B------:R-:W-:Y:S01]  /*4710*/  IMAD.MOV.U32 R10, RZ, RZ, RZ ;  /* 0x000000ffff0a7224 */ /* 0x000fe200078e00ff */
[----:B------:R-:W-:Y:S01]  /*4720*/  MOV R3, 0x1000 ;  /* 0x0000100000037802 */ /* 0x000fe20000000f00 */
[----:B------:R-:W4:Y:S01]  /*4730*/  LDCU.128 UR32, c[0x0][0xb10] ;  /* 0x00016200ff2077ac */ /* 0x000f220008000c00 */
[----:B------:R-:W1:Y:S01]  /*4740*/  LDCU UR29, c[0x0][0x374] ;  /* 0x00006e80ff1d77ac */ /* 0x000e620008000800 */
[----:B------:R-:W1:Y:S01]  /*4750*/  LDCU.64 UR30, c[0x0][0x890] ;  /* 0x00011200ff1e77ac */ /* 0x000e620008000a00 */
[----:B--2---:R-:W-:Y:S01]  /*4760*/  UISETP.NE.U32.AND UP0, UPT, UR4, URZ, UPT ;  /* 0x000000ff0400728c */ /* 0x004fe2000bf05070 */
[----:B------:R-:W2:Y:S01]  /*4770*/  LDCU UR15, c[0x0][0xb0c] ;  /* 0x00016180ff0f77ac */ /* 0x000ea20008000800 */
[----:B------:R-:W3:Y:S01]  /*4780*/  LDCU UR41, c[0x0][0xb20] ;  /* 0x00016400ff2977ac */ /* 0x000ee20008000800 */
[----:B------:R-:W3:Y:S01]  /*4790*/  LDCU UR4, c[0x0][0xb30] ;  /* 0x00016600ff0477ac */ /* 0x000ee20008000800 */
[----:B----4-:R-:W-:-:S02]  /*47a0*/  UIMAD.WIDE.U32 UR6, UR36, UR32, URZ ;  /* 0x00000020240672a5 */ /* 0x010fc4000f8e00ff */
[----:B-1----:R-:W-:Y:S02]  /*47b0*/  UIMAD.WIDE.U32 UR8, UR29, UR35, URZ ;  /* 0x000000231d0872a5 */ /* 0x002fe4000f8e00ff */
[----:B------:R-:W-:Y:S02]  /*47c0*/  USEL UR40, URZ, 0x1, UP5 ;  /* 0x00000001ff287887 */ /* 0x000fe4000a800000 */
[----:B------:R-:W-:Y:S02]  /*47d0*/  UISETP.NE.U32.AND UP6, UPT, UR30, URZ, UPT ;  /* 0x000000ff1e00728c */ /* 0x000fe4000bfc5070 */
[----:B------:R-:W-:Y:S01]  /*47e0*/  UISETP.NE.AND.EX UP5, UPT, UR5, URZ, UPT, UP0 ;  /* 0x000000ff0500728c */ /* 0x000fe2000bfa5300 */
[----:B------:R-:W-:Y:S01]  /*47f0*/  UMOV UR24, 0x400 ;  /* 0x0000040000187882 */ /* 0x000fe20000000000 */
[----:B------:R-:W-:Y:S01]  /*4800*/  UISETP.NE.AND UP0, UPT, UR39, 0x1, UPT ;  /* 0x000000012700788c */ /* 0x000fe2000bf05270 */
[----:B------:R-:W-:Y:S01]  /*4810*/  UMOV UR6, UR7 ;  /* 0x0000000700067c82 */ /* 0x000fe20008000000 */
[----:B------:R-:W-:Y:S01]  /*4820*/  UMOV UR37, UR9 ;  /* 0x0000000900257c82 */ /* 0x000fe20008000000 */
[----:B--2---:R-:W-:Y:S01]  /*4830*/  UISETP.NE.AND UP0, UPT, UR15, 0x1, UPT ;  /* 0x000000010f00788c */ /* 0x004fe2000bf05270 */
[----:B------:R-:W-:Y:S01]  /*4840*/  UMOV UR25, URZ ;  /* 0x000000ff00197c82 */ /* 0x000fe20008000000 */
[----:B------:R-:W-:-:S02]  /*4850*/  UPLOP3.LUT UP4, UPT, UPT, UPT, UPT, 0x40, 0x4 ;  /* 0x000000000004789c */ /* 0x000fc40003f8e870 */
[----:B------:R-:W-:Y:S01]  /*4860*/  UISETP.GE.AND UP2, UPT, UR39, 0x1, UPT ;  /* 0x000000012700788c */ /* 0x000fe2000bf46270 */
[----:B------:R-:W1:Y:S01]  /*4870*/  LDCU.64 UR16, c[0x0][0xb28] ;  /* 0x00016500ff1077ac */ /* 0x000e620008000a00 */
[----:B------:R-:W-:Y:S02]  /*4880*/  ULEA UR24, UR55, UR24, 0x18 ;  /* 0x0000001837187291 */ /* 0x000fe4000f8ec0ff */
[----:B------:R-:W-:Y:S02]  /*4890*/  UISETP.NE.AND.EX UP6, UPT, UR31, URZ, UPT, UP6 ;  /* 0x000000ff1f00728c */ /* 0x000fe4000bfc5360 */
[----:B------:R-:W-:Y:S02]  /*48a0*/  USHF.R.U32.HI UR38, URZ, UR33, UR6 ;  /* 0x00000021ff267299 */ /* 0x000fe40008011606 */
[----:B---3--:R-:W-:Y:S02]  /*48b0*/  USHF.R.U32.HI UR37, URZ, UR41, UR37 ;  /* 0x00000029ff257299 */ /* 0x008fe40008011625 */
[----:B------:R-:W-:-:S02]  /*48c0*/  UISETP.NE.AND UP0, UPT, UR34, 0x1, UPT ;  /* 0x000000012200788c */ /* 0x000fc4000bf05270 */
[----:B------:R-:W-:-:S11]  /*48d0*/  UISETP.NE.AND UP3, UPT, UR4, 0x1, UPT ;  /* 0x000000010400788c */ /* 0x000fd6000bf65270 */
.L_x_86:
[C---:B------:R-:W-:Y:S02]  /*48e0*/  LEA R8, R10.reuse, UR24, 0x3 ;  /* 0x000000180a087c11 */ /* 0x040fe4000f8e18ff */
[----:B------:R-:W-:Y:S02]  /*48f0*/  SHF.L.U32 R0, R9, 0x1f, RZ ;  /* 0x0000001f09007819 */ /* 0x000fe400000006ff */
[----:B------:R-:W-:Y:S02]  /*4900*/  LEA R4, R10, UR24, 0x4 ;  /* 0x000000180a047c11 */ /* 0x000fe4000f8e20ff */
[----:B--2---:R-:W2:Y:S02]  /*4910*/  SYNCS.PHASECHK.TRANS64.TRYWAIT P0, [R8+URZ+0x70], R0 ;  /* 0x00007000080075a7 */ /* 0x004ea400080011ff */
[----:B--2---:R-:W-:Y:S05]  /*4920*/  @!P0 BRA `(.L_x_78) ;  /* 0x0000003800d88947 */ /* 0x004fea0003800000 */
.L_x_150:
[----:B------:R-:W3:Y:S01]  /*4930*/  LDS.128 R4, [R4+0x100] ;  /* 0x0001000004047984 */ /* 0x000ee20000000c00 */
[----:B------:R-:W-:Y:S01]  /*4940*/  UISETP.GE.AND UP0, UPT, UR39, 0x1, UPT ;  /* 0x000000012700788c */ /* 0x000fe2000bf06270 */
[----:B------:R-:W-:Y:S01]  /*4950*/  @!PT LDS RZ, [RZ] ;  /* 0x00000000fffff984 */ /* 0x000fe20000000800 */
[----:B------:R-:W-:Y:S01]  /*4960*/  @!PT LDS RZ, [RZ] ;  /* 0x00000000fffff984 */ /* 0x000fe20000000800 */
[----:B------:R-:W-:Y:S01]  /*4970*/  @!PT LDS RZ, [RZ] ;  /* 0x00000000fffff984 */ /* 0x000fe20000000800 */
[----:B------:R-:W-:Y:S01]  /*4980*/  @!PT LDS RZ, [RZ] ;  /* 0x00000000fffff984 */ /* 0x000fe20000000800 */
[----:B------:R4:W-:Y:S06]  /*4990*/  MEMBAR.ALL.CTA ;  /* 0x0000000000007992 */ /* 0x0009ec0000008000 */
[----:B----4-:R-:W4:Y:S01]  /*49a0*/  FENCE.VIEW.ASYNC.S ;  /* 0x00000000000073c6 */ /* 0x010f220000000000 */
[----:B---3--:R-:W-:Y:S11]  /*49b0*/  LOP3.LUT P0, RZ, R6, 0x1, RZ, 0xc0, !PT ;  /* 0x0000000106ff7812 */ /* 0x008ff6000780c0ff */
[----:B------:R-:W-:Y:S02]  /*49c0*/  @!UPT UIADD3 URZ, UPT, UPT, URZ, URZ, URZ ;  /* 0x000000fffffff290 */ /* 0x000fe4000fffe0ff */
[----:B----4-:R-:W-:Y:S01]  /*49d0*/  VOTEU.ANY UP2, P0 ;  /* 0x0000000000ff7886 */ /* 0x010fe20000040100 */
[----:B------:R-:W-:Y:S11]  /*49e0*/  PLOP3.LUT P0, PT, PT, PT, UP2, 0x80, 0x8 ;  /* 0x000000000008781c */ /* 0x000ff60003f0f028 */
[----:B------:R-:W-:Y:S02]  /*49f0*/  @!UPT UIADD3 URZ, UPT, UPT, URZ, URZ, URZ ;  /* 0x000000fffffff290 */ /* 0x000fe4000fffe0ff */
[----:B--2---:R-:W-:Y:S02]  /*4a00*/  @P0 SHF.R.U32.HI R0, RZ, 0x10, R5 ;  /* 0x00000010ff000819 */ /* 0x004fe40000011605 */
[----:B------:R-:W-:Y:S02]  /*4a10*/  @P0 MOV R2, R4 ;  /* 0x0000000400020202 */ /* 0x000fe40000000f00 */
[----:B------:R-:W-:Y:S01]  /*4a20*/  @P0 R2UR UR4, R0 ;  /* 0x00000000000402ca */ /* 0x000fe200000e0000 */
[----:B------:R-:W-:Y:S01]  /*4a30*/  VIADD R0, R8, 0x80 ;  /* 0x0000008008007836 */ /* 0x000fe20000000000 */
[----:B------:R-:W-:Y:S02]  /*4a40*/  @P0 LOP3.LUT R4, R5, 0xffff, RZ, 0xc0, !PT ;  /* 0x0000ffff05040812 */ /* 0x000fe400078ec0ff */
[----:B------:R-:W-:Y:S02]  /*4a50*/  @P0 R2UR UR6, R2 ;  /* 0x00000000020602ca */ /* 0x000fe400000e0000 */
[----:B------:R-:W-:Y:S02]  /*4a60*/  PRMT R0, RZ, 0x654, R0 ;  /* 0x00000654ff007816 */ /* 0x000fe40000000000 */
[----:B------:R-:W-:Y:S02]  /*4a70*/  @P0 R2UR UR5, R4 ;  /* 0x00000000040502ca */ /* 0x000fe400000e0000 */
[----:B------:R2:W-:Y:S03]  /*4a80*/  SYNCS.ARRIVE.TRANS64.RED.A1T0 RZ, [R0+URZ], RZ ;  /* 0x000000ff00ff79a7 */ /* 0x0005e600081004ff */
[----:B------:R-:W-:Y:S04]  /*4a90*/  @UP2 UMOV UR28, UR4 ;  /* 0x00000004001c2c82 */ /* 0x000fe80008000000 */
[----:B------:R-:W-:Y:S04]  /*4aa0*/  @UP2 UMOV UR14, UR6 ;  /* 0x00000006000e2c82 */ /* 0x000fe80008000000 */
[----:B------:R-:W-:Y:S01]  /*4ab0*/  @UP2 UMOV UR13, UR5 ;  /* 0x00000005000d2c82 */ /* 0x000fe20008000000 */
[----:B------:R-:W-:Y:S05]  /*4ac0*/  BRA.U !UP0, `(.L_x_79) ;  /* 0x0000000108c07547 */ /* 0x000fea000b800000 */
[----:B------:R-:W-:Y:S02]  /*4ad0*/  UIMAD.WIDE.U32 UR8, UR13, UR35, URZ ;  /* 0x000000230d0872a5 */ /* 0x000fe4000f8e00ff */
[----:B------:R-:W-:Y:S02]  /*4ae0*/  UP2UR UR12, UPR, URZ, 0x4 ;  /* 0x00000004ff0c7883 */ /* 0x000fe40008000000 */
[----:B------:R-:W-:Y:S02]  /*4af0*/  UISETP.NE.AND UP2, UPT, UR34, 0x1, UPT ;  /* 0x000000012200788c */ /* 0x000fe4000bf45270 */
[----:B------:R-:W-:Y:S02]  /*4b00*/  UIMAD.WIDE.U32 UR10, UR14, UR32, URZ ;  /* 0x000000200e0a72a5 */ /* 0x000fe4000f8e00ff */
[----:B------:R-:W-:Y:S02]  /*4b10*/  USEL UR4, UR29, UR37, !UP2 ;  /* 0x000000251d047287 */ /* 0x000fe4000d000000 */
[----:B------:R-:W-:Y:S02]  /*4b20*/  UISETP.NE.AND UP0, UPT, UR15, 0x1, UPT ;  /* 0x000000010f00788c */ /* 0x000fe4000bf05270 */
[----:B------:R-:W-:Y:S02]  /*4b30*/  UP2UR UR22, UPR, URZ, 0x2 ;  /* 0x00000002ff167883 */ /* 0x000fe40008000000 */
[----:B------:R-:W-:Y:S02]  /*4b40*/  UISETP.NE.AND UP1, UPT, UR39, 0x1, UPT ;  /* 0x000000012700788c */ /* 0x000fe4000bf25270 */
[----:B-1----:R-:W-:Y:S02]  /*4b50*/  UIMAD.WIDE.U32 UR18, UR4, UR16, URZ ;  /* 0x00000010041272a5 */ /* 0x002fe4000f8e00ff */
[----:B------:R-:W-:Y:S01]  /*4b60*/  USEL UR7, UR36, UR38, !UP0 ;  /* 0x0000002624077287 */ /* 0x000fe2000c000000 */
[----:B------:R-:W-:Y:S02]  /*4b70*/  UMOV UR5, UR9 ;  /* 0x0000000900057c82 */ /* 0x000fe40008000000 */
[----:B------:R-:W-:Y:S02]  /*4b80*/  USHF.R.U32.HI UR6, URZ, UR41, UR5 ;  /* 0x00000029ff067299 */ /* 0x000fe40008011605 */
[----:B------:R-:W-:Y:S02]  /*4b90*/  UIMAD.WIDE.U32 UR20, UR7, UR16, URZ ;  /* 0x00000010071472a5 */ /* 0x000fe4000f8e00ff */
[----:B------:R-:W-:Y:S02]  /*4ba0*/  USEL UR6, UR13, UR6, !UP2 ;  /* 0x000000060d067287 */ /* 0x000fe4000d000000 */
[----:B------:R-:W-:Y:S01]  /*4bb0*/  UISETP.NE.AND UP2, UPT, UR12, URZ, UPT ;  /* 0x000000ff0c00728c */ /* 0x000fe2000bf45270 */
[----:B------:R-:W-:Y:S01]  /*4bc0*/  UMOV UR5, UR11 ;  /* 0x0000000b00057c82 */ /* 0x000fe20008000000 */
[----:B------:R-:W-:Y:S02]  /*4bd0*/  UIMAD.WIDE.U32 UR10, UR6, UR16, URZ ;  /* 0x00000010060a72a5 */ /* 0x000fe4000f8e00ff */
[----:B------:R-:W-:Y:S03]  /*4be0*/  USHF.R.U32.HI UR8, URZ, UR33, UR5 ;  /* 0x00000021ff087299 */ /* 0x000fe60008011605 */
[----:B------:R-:W-:Y:S02]  /*4bf0*/  UMOV UR5, UR19 ;  /* 0x0000001300057c82 */ /* 0x000fe40008000000 */
[----:B------:R-:W-:Y:S03]  /*4c00*/  @UP1 USHF.R.U32.HI UR4, URZ, UR17, UR5 ;  /* 0x00000011ff041299 */ /* 0x000fe60008011605 */
[----:B------:R-:W-:Y:S01]  /*4c10*/  UMOV UR5, UR21 ;  /* 0x0000001500057c82 */ /* 0x000fe20008000000 */
[----:B------:R-:W-:Y:S02]  /*4c20*/  UIMAD UR4, UR39, UR4, URZ ;  /* 0x00000004270472a4 */ /* 0x000fe4000f8e02ff */
[----:B------:R-:W-:Y:S02]  /*4c30*/  @UP1 USHF.R.U32.HI UR7, URZ, UR17, UR5 ;  /* 0x00000011ff071299 */ /* 0x000fe40008011605 */
[----:B------:R-:W-:Y:S02]  /*4c40*/  USEL UR5, UR14, UR8, !UP0 ;  /* 0x000000080e057287 */ /* 0x000fe4000c000000 */
[----:B------:R-:W-:Y:S02]  /*4c50*/  UIMAD UR8, UR39, UR7, URZ ;  /* 0x00000007270872a4 */ /* 0x000fe4000f8e02ff */
[----:B------:R-:W-:Y:S03]  /*4c60*/  UISETP.GE.AND UP0, UPT, UR6, UR4, UPT ;  /* 0x000000040600728c */ /* 0x000fe6000bf06270 */
[----:B------:R-:W-:Y:S01]  /*4c70*/  UMOV UR4, UR11 ;  /* 0x0000000b00047c82 */ /* 0x000fe20008000000 */
[----:B------:R-:W-:Y:S02]  /*4c80*/  UISETP.GE.OR UP0, UPT, UR5, UR8, UP0 ;  /* 0x000000080500728c */ /* 0x000fe40008706670 */
[----:B------:R-:W-:Y:S02]  /*4c90*/  USHF.R.U32.HI UR4, URZ, UR17, UR4 ;  /* 0x00000011ff047299 */ /* 0x000fe40008011604 */
[----:B------:R-:W-:Y:S02]  /*4ca0*/  UIMAD.WIDE.U32 UR8, UR5, UR16, URZ ;  /* 0x00000010050872a5 */ /* 0x000fe4000f8e00ff */
[----:B------:R-:W-:Y:S04]  /*4cb0*/  USEL UR10, UR6, UR4, !UP1 ;  /* 0x00000004060a7287 */ /* 0x000fe8000c800000 */
[----:B------:R-:W-:Y:S01]  /*4cc0*/  UIADD3 UR11, UPT, UPT, -UR10, URZ, URZ ;  /* 0x000000ff0a0b7290 */ /* 0x000fe2000fffe1ff */
[----:B------:R-:W-:Y:S02]  /*4cd0*/  @!UP0 UMOV UR4, UR9 ;  /* 0x0000000900048c82 */ /* 0x000fe40008000000 */
[----:B------:R-:W-:Y:S02]  /*4ce0*/  @!UP0 USHF.R.U32.HI UR4, URZ, UR17, UR4 ;  /* 0x00000011ff048299 */ /* 0x000fe40008011604 */
[----:B------:R-:W-:Y:S02]  /*4cf0*/  UIMAD UR8, UR39, UR11, UR6 ;  /* 0x0000000b270872a4 */ /* 0x000fe4000f8e0206 */
[----:B------:R-:W-:Y:S02]  /*4d00*/  @!UP0 USEL UR4, UR5, UR4, !UP1 ;  /* 0x0000000405048287 */ /* 0x000fe4000c800000 */
[----:B------:R-:W-:Y:S02]  /*4d10*/  UISETP.NE.AND UP1, UPT, UR22, URZ, UPT ;  /* 0x000000ff1600728c */ /* 0x000fe4000bf25270 */
[----:B------:R-:W-:Y:S02]  /*4d20*/  @!UP0 UIMAD UR8, UR7, UR8, UR4 ;  /* 0x00000008070882a4 */ /* 0x000fe4000f8e0204 */
[----:B------:R-:W-:Y:S02]  /*4d30*/  @!UP0 UIADD3 UR9, UPT, UPT, UR10, -UR4, URZ ;  /* 0x800000040a098290 */ /* 0x000fe4000fffe0ff */
[----:B------:R-:W-:Y:S02]  /*4d40*/  UIADD3 UR4, UPT, UPT, -UR5, URZ, URZ ;  /* 0x000000ff05047290 */ /* 0x000fe4000fffe1ff */
[----:B------:R-:W-:Y:S02]  /*4d50*/  UIADD3 UR7, UPT, UPT, -UR6, URZ, URZ ;  /* 0x000000ff06077290 */ /* 0x000fe4000fffe1ff */
[----:B------:R-:W-:Y:S02]  /*4d60*/  @!UP0 UIMAD UR6, UR9, UR39, UR5 ;  /* 0x00000027090682a4 */ /* 0x000fe4000f8e0205 */
[----:B------:R-:W-:Y:S02]  /*4d70*/  UIMAD UR14, UR15, UR4, UR14 ;  /* 0x000000040f0e72a4 */ /* 0x000fe4000f8e020e */
[----:B------:R-:W-:Y:S01]  /*4d80*/  UIMAD UR13, UR34, UR7, UR13 ;  /* 0x00000007220d72a4 */ /* 0x000fe2000f8e020d */
[----:B------:R-:W-:Y:S02]  /*4d90*/  @!UP0 UMOV UR5, UR8 ;  /* 0x0000000800058c82 */ /* 0x000fe40008000000 */
[----:B------:R-:W-:Y:S02]  /*4da0*/  UIMAD UR14, UR5, UR15, UR14 ;  /* 0x0000000f050e72a4 */ /* 0x000fe4000f8e020e */
[----:B------:R-:W-:Y:S11]  /*4db0*/  UIMAD UR13, UR6, UR34, UR13 ;  /* 0x00000022060d72a4 */ /* 0x000ff6000f8e020d */
[----:B------:R-:W-:Y:S01]  /*4dc0*/  @!UPT UIADD3 URZ, UPT, UPT, URZ, URZ, URZ ;  /* 0x000000fffffff290 */ /* 0x000fe2000fffe0ff */
.L_x_79:
[----:B------:R-:W3:Y:S01]  /*4dd0*/  @!UP3 LDCU.128 UR20, c[0x0][0xb10] ;  /* 0x00016200ff14b7ac */ /* 0x000ee20008000c00 */
[----:B------:R-:W-:Y:S04]  /*4de0*/  ISETP.NE.U32.AND P0, PT, RZ, UR30, PT ;  /* 0x0000001eff007c0c */ /* 0x000fe8000bf05070 */
[----:B------:R-:W-:Y:S01]  /*4df0*/  ISETP.NE.AND.EX P0, PT, RZ, UR31, PT, P0 ;  /* 0x0000001fff007c0c */ /* 0x000fe2000bf05300 */
[----:B------:R-:W4:Y:S01]  /*4e00*/  @!UP3 LDCU UR5, c[0x0][0xb0c] ;  /* 0x00016180ff05b7ac */ /* 0x000f220008000800 */
[----:B------:R-:W-:Y:S02]  /*4e10*/  USHF.L.U32 UR11, UR26, 0x6, URZ ;  /* 0x000000061a0b7899 */ /* 0x000fe400080006ff */
[----:B------:R-:W-:Y:S02]  /*4e20*/  USHF.L.U32 UR10, UR27, 0x6, URZ ;  /* 0x000000061b0a7899 */ /* 0x000fe400080006ff */
[----:B---3--:R-:W-:Y:S07]  /*4e30*/  UIMAD.WIDE.U32 UR6, UR14, UR20, URZ ;  /* 0x000000140e0672a5 */ /* 0x008fee000f8e00ff */
[----:B------:R-:W-:Y:S01]  /*4e40*/  @!UP3 UMOV UR4, UR7 ;  /* 0x000000070004bc82 */ /* 0x000fe20008000000 */
[----:B----4-:R-:W-:Y:S02]  /*4e50*/  @!UP3 UISETP.NE.AND UP0, UPT, UR5, 0x1, UPT ;  /* 0x000000010500b88c */ /* 0x010fe4000bf05270 */
[----:B------:R-:W-:Y:S02]  /*4e60*/  @!UP3 USHF.R.U32.HI UR4, URZ, UR21, UR4 ;  /* 0x00000015ff04b299 */ /* 0x000fe40008011604 */
[----:B------:R-:W-:Y:S02]  /*4e70*/  UIMAD.WIDE.U32 UR6, UR13, UR23, URZ ;  /* 0x000000170d0672a5 */ /* 0x000fe4000f8e00ff */
[----:B------:R-:W-:Y:S02]  /*4e80*/  @!UP3 USEL UR8, UR14, UR4, !UP0 ;  /* 0x000000040e08b287 */ /* 0x000fe4000c000000 */
[----:B------:R-:W-:Y:S03]  /*4e90*/  @!UP3 UISETP.NE.AND UP0, UPT, UR22, 0x1, UPT ;  /* 0x000000011600b88c */ /* 0x000fe6000bf05270 */
[----:B------:R-:W-:Y:S02]  /*4ea0*/  @!UP3 UMOV UR6, UR7 ;  /* 0x000000070006bc82 */ /* 0x000fe40008000000 */
[----:B------:R-:W3:Y:S02]  /*4eb0*/  @!UP3 LDCU UR4, c[0x0][0xb20] ;  /* 0x00016400ff04b7ac */ /* 0x000ee40008000800 */
[----:B---3--:R-:W-:Y:S04]  /*4ec0*/  @!UP3 USHF.R.U32.HI UR6, URZ, UR4, UR6 ;  /* 0x00000004ff06b299 */ /* 0x008fe80008011606 */
[----:B------:R-:W-:Y:S04]  /*4ed0*/  @!UP3 USEL UR6, UR13, UR6, !UP0 ;  /* 0x000000060d06b287 */ /* 0x000fe8000c000000 */
[----:B------:R-:W-:Y:S02]  /*4ee0*/  @!UP3 UIADD3 UR4, UPT, UPT, -UR8, UR6, URZ ;  /* 0x000000060804b290 */ /* 0x000fe4000fffe1ff */
[----:B------:R-:W-:Y:S02]  /*4ef0*/  @!UP3 UIADD3 UR6, UPT, UPT, UR8, -UR6, URZ ;  /* 0x800000060806b290 */ /* 0x000fe4000fffe0ff */
[----:B------:R-:W-:Y:S02]  /*4f00*/  @!UP3 UIMAD UR14, UR4, UR5, UR14 ;  /* 0x00000005040eb2a4 */ /* 0x000fe4000f8e020e */
[----:B------:R-:W-:Y:S01]  /*4f10*/  @!UP3 UIMAD UR13, UR6, UR22, UR13 ;  /* 0x00000016060db2a4 */ /* 0x000fe2000f8e020d */
[----:B------:R-:W-:Y:S11]  /*4f20*/  BRA.U UP4, `(.L_x_80) ;  /* 0x0000000104107547 */ /* 0x000ff6000b800000 */
[----:B------:R-:W-:Y:S04]  /*4f30*/  MOV R2, UR40 ;  /* 0x0000002800027c02 */ /* 0x000fe80008000f00 */
[----:B------:R-:W-:Y:S04]  /*4f40*/  SHF.L.U32 R2, R2, 0x1f, RZ ;  /* 0x0000001f02027819 */ /* 0x000fe800000006ff */
[----:B------:R-:W3:Y:S02]  /*4f50*/  SYNCS.PHASECHK.TRANS64.TRYWAIT P1, [UR24+0x68], R2 ;  /* 0x00006802ff0075a7 */ /* 0x000ee40008021118 */
[----:B---3--:R-:W-:Y:S05]  /*4f60*/  @!P1 BRA `(.L_x_81) ;  /* 0x00000034005c9947 */ /* 0x008fea0003800000 */
.L_x_80:
[----:B------:R-:W-:Y:S05]  /*4f70*/  BRA.U !UP6, `(.L_x_82) ;  /* 0x000000010e387547 */ /* 0x000fea000b800000 */
[----:B------:R-:W-:Y:S01]  /*4f80*/  UPLOP3.LUT UP1, UPT, UPT, UPT, UP5, 0x80, 0x8 ;  /* 0x000000000008789c */ /* 0x000fe20003f2f050 */
[----:B--2---:R-:W-:Y:S01]  /*4f90*/  HFMA2 R0, -RZ, RZ, 0, 5.9604644775390625e-08 ;  /* 0x00000001ff007431 */ /* 0x004fe200000001ff */
[----:B------:R-:W2:Y:S01]  /*4fa0*/  LDCU.64 UR8, c[0x0][0x358] ;  /* 0x00006b00ff0877ac */ /* 0x000ea20008000a00 */
[----:B------:R-:W-:Y:S03]  /*4fb0*/  IMAD.MOV.U32 R45, RZ, RZ, 0x1 ;  /* 0x00000001ff2d7424 */ /* 0x000fe600078e00ff */
[----:B------:R-:W-:Y:S05]  /*4fc0*/  PLOP3.LUT P1, PT, PT, PT, UP1, 0x80, 0x8 ;  /* 0x000000000008781c */ /* 0x000fea0003f2f018 */
[----:B------:R-:W3:Y:S01]  /*4fd0*/  @UP1 LDCU.64 UR4, c[0x0][0x888] ;  /* 0x00011100ff0417ac */ /* 0x000ee20008000a00 */
[----:B------:R-:W-:Y:S07]  /*4fe0*/  @UP1 UIMAD UR6, UR60, UR30, URZ ;  /* 0x0000001e3c0612a4 */ /* 0x000fee000f8e02ff */
[----:B------:R-:W-:Y:S01]  /*4ff0*/  @!P1 PRMT R45, R0, 0x7610, R45 ;  /* 0x00007610002d9816 */ /* 0x000fe2000000002d */
[----:B---3--:R-:W-:Y:S06]  /*5000*/  @UP1 UIMAD.WIDE UR4, UR6, 0x4, UR4 ;  /* 0x00000004060418a5 */ /* 0x008fec000f8e0204 */
[----:B-----5:R-:W-:Y:S01]  /*5010*/  IMAD.U32 R26, RZ, RZ, UR4 ;  /* 0x00000004ff1a7e24 */ /* 0x020fe2000f8e00ff */
[----:B------:R-:W-:Y:S04]  /*5020*/  MOV R27, UR5 ;  /* 0x00000005001b7c02 */ /* 0x000fe80008000f00 */
[----:B------:R-:W3:Y:S01]  /*5030*/  @!UP1 LDCU UR4, c[0x0][0x880] ;  /* 0x00011000ff0497ac */ /* 0x000ee20008000800 */
[----:B--2---:R4:W5:Y:S02]  /*5040*/  @P1 LDG.E R26, desc[UR8][R26.64] ;  /* 0x000000081a1a1981 */ /* 0x004964000c1e1900 */
[----:B---34-:R-:W-:Y:S07]  /*5050*/  @!P1 IMAD.U32 R26, RZ, RZ, UR4 ;  /* 0x00000004ff1a9e24 */ /* 0x018fee000f8e00ff */
.L_x_82:
[----:B-----5:R-:W-:Y:S01]  /*5060*/  @!P0 FSETP.EQ.AND P2, PT, R26, RZ, PT ;  /* 0x000000ff1a00820b */ /* 0x020fe20003f42000 */
[----:B------:R-:W-:Y:S01]  /*5070*/  @!UPT UIADD3 URZ, UPT, UPT, URZ, URZ, URZ ;  /* 0x000000fffffff290 */ /* 0x000fe2000fffe0ff */
[----:B------:R-:W-:Y:S11]  /*5080*/  @!P0 BRA `(.L_x_83) ;  /* 0x0000000000148947 */ /* 0x000ff60003800000 */
[----:B------:R-:W-:Y:S02]  /*5090*/  LOP3.LUT P0, RZ, R45, 0xff, RZ, 0xc0, !PT ;  /* 0x000000ff2dff7812 */ /* 0x000fe4000780c0ff */
[----:B------:R-:W-:Y:S04]  /*50a0*/  PLOP3.LUT P2, PT, PT, PT, UP1, 0x80, 0x8 ;  /* 0x000000000008781c */ /* 0x000fe80003f4f018 */
[----:B------:R-:W-:Y:S07]  /*50b0*/  PLOP3.LUT P2, PT, P2, PT, PT, 0x8, 0x80 ;  /* 0x000000000080781c */ /* 0x000fee000174e170 */
[----:B------:R-:W-:Y:S11]  /*50c0*/  @P0 FSETP.EQ.AND P2, PT, R26, RZ, PT ;  /* 0x000000ff1a00020b */ /* 0x000ff60003f42000 */
[----:B------:R-:W-:Y:S02]  /*50d0*/  @!UPT UIADD3 URZ, UPT, UPT, URZ, URZ, URZ ;  /* 0x000000fffffff290 */ /* 0x000fe4000fffe0ff */
.L_x_83:
[----:B------:R-:W-:Y:S01]  /*50e0*/  ULEA UR4, UR25, UR24, 0x3 ;  /* 0x0000001819047291 */ /* 0x000fe2000f8e18ff */
[----:B--2---:R-:W-:Y:S02]  /*50f0*/  SHF.L.U32 R2, R11, 0x1f, RZ ;  /* 0x0000001f0b027819 */ /* 0x004fe400000006ff */
[----:B------:R-:W-:Y:S04]  /*5100*/  ELECT P1, URZ, PT ;  /* 0x0000000000ff782f */ /* 0x000fe80003820000 */
[----:B------:R-:W-:Y:S02]  /*5110*/  PLOP3.LUT P1, PT, P2, P1, PT, 0xf2, 0x2f ;  /* 0x00000000002f781c */ /* 0x000fe40001723e72 */
[----:B------:R-:W2:Y:S02]  /*5120*/  SYNCS.PHASECHK.TRANS64.TRYWAIT P0, [UR4+0x48], R2 ;  /* 0x00004802ff0075a7 */ /* 0x000ea40008001104 */
[----:B--2---:R-:W-:Y:S09]  /*5130*/  @!P0 BRA `(.L_x_84) ;  /* 0x0000003400008947 */ /* 0x004ff20003800000 */
.L_x_153:
[----:B------:R-:W-:Y:S01]  /*5140*/  VOTEU.ALL UP0, P1 ;  /* 0x0000000000ff7886 */ /* 0x000fe20000800000 */
[----:B--2---:R-:W-:Y:S01]  /*5150*/  @!P1 IADD3 R2, P0, PT, R12, 0x580, RZ ;  /* 0x000005800c029810 */ /* 0x004fe20007f1e0ff */
[----:B------:R-:W-:Y:S01]  /*5160*/  UIADD3 UR9, UPT, UPT, UR4, 0x30, URZ ;  /* 0x0000003004097890 */ /* 0x000fe2000fffe0ff */
[----:B------:R-:W-:Y:S01]  /*5170*/  VIADD R10, R10, 0x1 ;  /* 0x000000010a0a7836 */ /* 0x000fe20000000000 */
[----:B------:R-:W-:Y:S01]  /*5180*/  UMOV UR22, 0x0 ;  /* 0x0000000000167882 */ /* 0x000fe20000000000 */
[----:B------:R-:W-:Y:S01]  /*5190*/  @!UP0 ULEA UR5, UR25, UR24, 0xc ;  /* 0x0000001819058291 */ /* 0x000fe2000f8e60ff */
[----:B------:R-:W-:Y:S01]  /*51a0*/  @!P1 IMAD.X R0, RZ, RZ, R13, P0 ;  /* 0x000000ffff009224 */ /* 0x000fe200000e060d */
[----:B------:R-:W-:Y:S01]  /*51b0*/  @!P1 R2UR UR7, R2 ;  /* 0x00000000020792ca */ /* 0x000fe200000e0000 */
[----:B------:R-:W-:Y:S01]  /*51c0*/  @!P1 IMAD.MOV.U32 R2, RZ, RZ, 0x1000 ;  /* 0x00001000ff029424 */ /* 0x000fe200078e00ff */
[----:B------:R-:W-:Y:S02]  /*51d0*/  @!UP0 UIADD3 UR8, UPT, UPT, UR5, 0x200, URZ ;  /* 0x0000020005088890 */ /* 0x000fe4000fffe0ff */
[----:B------:R-:W-:Y:S01]  /*51e0*/  UIADD3 UR5, UPT, UPT, UR25, 0x1, URZ ;  /* 0x0000000119057890 */ /* 0x000fe2000fffe0ff */
[----:B------:R-:W-:Y:S01]  /*51f0*/  UMOV UR23, 0x10000000 ;  /* 0x1000000000177882 */ /* 0x000fe20000000000 */
[----:B------:R-:W-:Y:S02]  /*5200*/  UMOV UR12, UR60 ;  /* 0x0000003c000c7c82 */ /* 0x000fe40008000000 */
[----:B------:R-:W-:Y:S04]  /*5210*/  UISETP.NE.AND UP0, UPT, UR5, 0x3, UPT ;  /* 0x000000030500788c */ /* 0x000fe8000bf05270 */
[----:B------:R-:W-:Y:S01]  /*5220*/  USEL UR6, UR5, URZ, UP0 ;  /* 0x000000ff05067287 */ /* 0x000fe20008000000 */
[----:B------:R-:W-:Y:S01]  /*5230*/  @!P1 R2UR UR5, R0 ;  /* 0x00000000000592ca */ /* 0x000fe200000e0000 */
[----:B------:R-:W-:Y:S01]  /*5240*/  IMAD.U32 R4, RZ, RZ, UR7 ;  /* 0x00000007ff047e24 */ /* 0x000fe2000f8e00ff */
[----:B------:R-:W-:Y:S02]  /*5250*/  USEL UR20, URZ, 0x1, UP0 ;  /* 0x00000001ff147887 */ /* 0x000fe40008000000 */
[----:B------:R-:W-:Y:S01]  /*5260*/  VOTEU.ALL UP0, P1 ;  /* 0x0000000000ff7886 */ /* 0x000fe20000800000 */
[----:B------:R-:W-:Y:S01]  /*5270*/  UPRMT UR7, UR55, 0x654, UR9 ;  /* 0x0000065437077896 */ /* 0x000fe20008000009 */
[----:B------:R-:W-:Y:S02]  /*5280*/  @!P1 R2UR UR18, R4 ;  /* 0x00000000041292ca */ /* 0x000fe400000e0000 */
[----:B------:R-:W-:Y:S04]  /*5290*/  LOP3.LUT R11, R11, UR20, RZ, 0x3c, !PT ;  /* 0x000000140b0b7c12 */ /* 0x000fe8000f8e3cff */
[----:B------:R-:W-:Y:S01]  /*52a0*/  SHF.L.U32 R0, R11, 0x1f, RZ ;  /* 0x0000001f0b007819 */ /* 0x000fe200000006ff */
[----:B------:R-:W-:Y:S01]  /*52b0*/  IMAD.U32 R5, RZ, RZ, UR5 ;  /* 0x00000005ff057e24 */ /* 0x000fe2000f8e00ff */
[----:B------:R-:W-:Y:S04]  /*52c0*/  ULEA UR5, UR6, UR24, 0x3 ;  /* 0x0000001806057291 */ /* 0x000fe8000f8e18ff */
[----:B------:R-:W-:Y:S11]  /*52d0*/  @!P1 R2UR UR19, R5 ;  /* 0x00000000051392ca */ /* 0x000ff600000e0000 */
[----:B------:R-:W-:Y:S02]  /*52e0*/  @!UPT UIADD3 URZ, UPT, UPT, URZ, URZ, URZ ;  /* 0x000000fffffff290 */ /* 0x000fe4000fffe0ff */
[----:B------:R2:W-:Y:S01]  /*52f0*/  @!UP0 UTMALDG.3D [UR8], [UR18], desc[UR22] ;  /* 0x00001608120085b4 */ /* 0x0005e20008011000 */
[----:B------:R2:W-:Y:S01]  /*5300*/  @!P1 SYNCS.ARRIVE.TRANS64.RED.A0TR RZ, [UR4+0x30], R2 ;  /* 0x00003002ffff99a7 */ /* 0x0005e20008300404 */
[----:B------:R-:W-:Y:S01]  /*5310*/  SYNCS.ARRIVE.TRANS64.RED.A1T0 RZ, [UR7], RZ ;  /* 0x000000ffffff79a7 */ /* 0x000fe20008100407 */
[----:B------:R-:W3:Y:S02]  /*5320*/  SYNCS.PHASECHK.TRANS64.TRYWAIT P0, [UR5+0x48], R0 ;  /* 0x00004800ff0075a7 */ /* 0x000ee40008001105 */
[----:B--23--:R-:W-:Y:S05]  /*5330*/  @!P0 BRA `(.L_x_85) ;  /* 0x0000003000988947 */ /* 0x00cfea0003800000 */
.L_x_155:
[----:B------:R-:W-:Y:S01]  /*5340*/  UIADD3 UR9, UPT, UPT, UR5, 0x30, URZ ;  /* 0x0000003005097890 */ /* 0x000fe2000fffe0ff */
[----:B--2---:R-:W-:Y:S01]  /*5350*/  @!P1 IADD3 R2, P0, PT, R12, 0x580, RZ ;  /* 0x000005800c029810 */ /* 0x004fe20007f1e0ff */
[----:B------:R-:W-:Y:S01]  /*5360*/  UPLOP3.LUT UP4, UPT, UPT, UPT, UPT, 0x80, 0x8 ;  /* 0x000000000008789c */ /* 0x000fe20003f8f070 */
[----:B------:R-:W-:Y:S01]  /*5370*/  R2UR UR22, R47 ;  /* 0x000000002f1672ca */ /* 0x000fe200000e0000 */
[----:B------:R-:W-:Y:S01]  /*5380*/  UMOV UR20, 0x0 ;  /* 0x0000000000147882 */ /* 0x000fe20000000000 */
[----:B------:R-:W-:Y:S01]  /*5390*/  UMOV UR21, 0x10000000 ;  /* 0x1000000000157882 */ /* 0x000fe20000000000 */
[----:B------:R-:W-:Y:S01]  /*53a0*/  UMOV UR12, UR60 ;  /* 0x0000003c000c7c82 */ /* 0x000fe20008000000 */
[----:B------:R-:W-:Y:S01]  /*53b0*/  VOTEU.ALL UP0, P1 ;  /* 0x0000000000ff7886 */ /* 0x000fe20000800000 */
[----:B------:R-:W-:Y:S01]  /*53c0*/  @!P1 IMAD.X R0, RZ, RZ, R13, P0 ;  /* 0x000000ffff009224 */ /* 0x000fe200000e060d */
[----:B------:R-:W-:Y:S01]  /*53d0*/  R2UR UR19, R48 ;  /* 0x00000000301372ca */ /* 0x000fe200000e0000 */
[----:B------:R-:W-:Y:S01]  /*53e0*/  UMOV UR60, UR28 ;  /* 0x0000001c003c7c82 */ /* 0x000fe20008000000 */
[C---:B------:R-:W-:Y:S01]  /*53f0*/  ISETP.NE.AND P0, PT, R10.reuse, 0x2, PT ;  /* 0x000000020a00780c */ /* 0x040fe20003f05270 */
[----:B------:R-:W-:Y:S02]  /*5400*/  @!UP0 ULEA UR4, UR6, UR24, 0xc ;  /* 0x0000001806048291 */ /* 0x000fe4000f8e60ff */
[----:B------:R-:W-:Y:S01]  /*5410*/  @!UP0 UIADD3 UR10, UPT, UPT, UR10, 0x20, URZ ;  /* 0x000000200a0a8890 */ /* 0x000fe2000fffe0ff */
[----:B------:R-:W-:Y:S01]  /*5420*/  SEL R10, R10, RZ, P0 ;  /* 0x000000ff0a0a7207 */ /* 0x000fe20000000000 */
[----:B------:R-:W-:Y:S02]  /*5430*/  @!UP0 UIADD3 UR8, UPT, UPT, UR4, 0x200, URZ ;  /* 0x0000020004088890 */ /* 0x000fe4000fffe0ff */
[----:B------:R-:W-:Y:S01]  /*5440*/  UIADD3 UR4, UPT, UPT, UR6, 0x1, URZ ;  /* 0x0000000106047890 */ /* 0x000fe2000fffe0ff */
[----:B------:R-:W-:Y:S01]  /*5450*/  @!P1 R2UR UR6, R2 ;  /* 0x00000000020692ca */ /* 0x000fe200000e0000 */
[----:B------:R-:W-:Y:S02]  /*5460*/  UIADD3 UR27, UPT, UPT, UR13, UR22, URZ ;  /* 0x000000160d1b7290 */ /* 0x000fe4000fffe0ff */
[----:B------:R-:W-:Y:S02]  /*5470*/  UISETP.NE.AND UP0, UPT, UR4, 0x3, UPT ;  /* 0x000000030400788c */ /* 0x000fe4000bf05270 */
[----:B------:R-:W-:Y:S02]  /*5480*/  UIADD3 UR26, UPT, UPT, UR14, UR19, URZ ;  /* 0x000000130e1a7290 */ /* 0x000fe4000fffe0ff */
[----:B------:R-:W-:Y:S01]  /*5490*/  USEL UR25, UR4, URZ, UP0 ;  /* 0x000000ff04197287 */ /* 0x000fe20008000000 */
[----:B------:R-:W-:Y:S01]  /*54a0*/  @!P1 R2UR UR4, R0 ;  /* 0x00000000000492ca */ /* 0x000fe200000e0000 */
[----:B------:R-:W-:Y:S01]  /*54b0*/  USEL UR18, URZ, 0x1, UP0 ;  /* 0x00000001ff127887 */ /* 0x000fe20008000000 */
[----:B------:R-:W-:Y:S01]  /*54c0*/  SEL R0, RZ, 0x1, P0 ;  /* 0x00000001ff007807 */ /* 0x000fe20000000000 */
[----:B------:R-:W-:Y:S02]  /*54d0*/  VOTEU.ALL UP0, P1 ;  /* 0x0000000000ff7886 */ /* 0x000fe40000800000 */
[----:B------:R-:W-:Y:S01]  /*54e0*/  IMAD.U32 R4, RZ, RZ, UR6 ;  /* 0x00000006ff047e24 */ /* 0x000fe2000f8e00ff */
[----:B------:R-:W-:Y:S02]  /*54f0*/  LOP3.LUT R9, R9, R0, RZ, 0x3c, !PT ;  /* 0x0000000009097212 */ /* 0x000fe400078e3cff */
[----:B------:R-:W-:Y:S02]  /*5500*/  LOP3.LUT R11, R11, UR18, RZ, 0x3c, !PT ;  /* 0x000000120b0b7c12 */ /* 0x000fe4000f8e3cff */
[----:B------:R-:W-:Y:S03]  /*5510*/  @!P1 R2UR UR6, R4 ;  /* 0x00000000040692ca */ /* 0x000fe600000e0000 */
[----:B------:R-:W-:Y:S01]  /*5520*/  IMAD.U32 R5, RZ, RZ, UR4 ;  /* 0x00000004ff057e24 */ /* 0x000fe2000f8e00ff */
[----:B------:R-:W-:Y:S04]  /*5530*/  UPRMT UR4, UR55, 0x654, UR9 ;  /* 0x0000065437047896 */ /* 0x000fe80008000009 */
[----:B------:R-:W-:Y:S11]  /*5540*/  @!P1 R2UR UR7, R5 ;  /* 0x00000000050792ca */ /* 0x000ff600000e0000 */
[----:B------:R-:W-:Y:S02]  /*5550*/  @!UPT UIADD3 URZ, UPT, UPT, URZ, URZ, URZ ;  /* 0x000000fffffff290 */ /* 0x000fe4000fffe0ff */
[----:B------:R2:W-:Y:S01]  /*5560*/  @!UP0 UTMALDG.3D [UR8], [UR6], desc[UR20] ;  /* 0x00001408060085b4 */ /* 0x0005e20008011000 */
[----:B------:R2:W-:Y:S01]  /*5570*/  @!P1 SYNCS.ARRIVE.TRANS64.RED.A0TR RZ, [UR5+0x30], R3 ;  /* 0x00003003ffff99a7 */ /* 0x0005e20008300405 */
[----:B------:R-:W-:Y:S01]  /*5580*/  SYNCS.ARRIVE.TRANS64.RED.A1T0 RZ, [UR4], RZ ;  /* 0x000000ffffff79a7 */ /* 0x000fe20008100404 */
[----:B------:R-:W-:Y:S05]  /*5590*/  BRA.U UP2, `(.L_x_86) ;  /* 0xfffffff102d07547 */ /* 0x000fea000b83ffff */
[----:B------:R-:W-:Y:S01]  /*55a0*/  UIADD3 UR24, UPT, UPT, UR24, 0x48, URZ ;  /* 0x0000004818187890 */ /* 0x000fe2000fffe0ff */
[----:B------:R-:W-:-:S03]  /*55b0*/  SHF.L.U32 R2, R11, 0x1f, RZ ;  /* 0x0000001f0b027819 */ /* 0x000fc600000006ff */
[----:B------:R-:W-:-:S09]  /*55c0*/  ULEA UR4, UR25, UR24, 0x3 ;  /* 0x0000001819047291 */ /* 0x000fd2000f8e18ff */
[----:B------:R-:W3:Y:S02]  /*55d0*/  SYNCS.PHASECHK.TRANS64.TRYWAIT P0, [UR4], R2 ;  /* 0x00000002ff0075a7 */ /* 0x000ee40008001104 */
[----:B---3--:R-:W-:Y:S05]  /*55e0*/  @!P0 BRA `(.L_x_87) ;  /* 0x0000003000048947 */ /* 0x008fea0003800000 */
.L_x_157:
[----:B------:R-:W-:-:S04]  /*55f0*/  UIADD3 UR4, UPT, UPT, UR25, 0x1, URZ ;  /* 0x0000000119047890 */ /* 0x000fc8000fffe0ff */
[----:B------:R-:W-:-:S04]  /*5600*/  UISETP.NE.AND UP0, UPT, UR4, 0x3, UPT ;  /* 0x000000030400788c */ /* 0x000fc8000bf05270 */
[----:B--2---:R-:W-:Y:S02]  /*5610*/  USEL UR6, URZ, 0x1, UP0 ;  /* 0x00000001ff067887 */ /* 0x004fe40008000000 */
[----:B------:R-:W-:-:S04]  /*5620*/  USEL UR4, UR4, URZ, UP0 ;  /* 0x000000ff04047287 */ /* 0x000fc80008000000 */
[----:B------:R-:W-:Y:S01]  /*5630*/  ULEA UR5, UR4, UR24, 0x3 ;  /* 0x0000001804057291 */ /* 0x000fe2000f8e18ff */
[----:B------:R-:W-:-:S04]  /*5640*/  LOP3.LUT R11, R11, UR6, RZ, 0x3c, !PT ;  /* 0x000000060b0b7c12 */ /* 0x000fc8000f8e3cff */
[----:B---3--:R-:W-:-:S04]  /*5650*/  SHF.L.U32 R2, R11, 0x1f, RZ ;  /* 0x0000001f0b027819 */ /* 0x008fc800000006ff */
[----:B------:R-:W2:Y:S02]  /*5660*/  SYNCS.PHASECHK.TRANS64.TRYWAIT P0, [UR5], R2 ;  /* 0x00000002ff0075a7 */ /* 0x000ea40008001105 */
[----:B--2---:R-:W-:Y:S05]  /*5670*/  @!P0 BRA `(.L_x_88) ;  /* 0x0000002c00f88947 */ /* 0x004fea0003800000 */
.L_x_159:
[----:B------:R-:W-:-:S04]  /*5680*/  UIADD3 UR4, UPT, UPT, UR4, 0x1, URZ ;  /* 0x0000000104047890 */ /* 0x000fc8000fffe0ff */
[----:B------:R-:W-:-:S04]  /*5690*/  UISETP.NE.AND UP0, UPT, UR4, 0x3, UPT ;  /* 0x000000030400788c */ /* 0x000fc8000bf05270 */
[----:B------:R-:W-:Y:S02]  /*56a0*/  USEL UR5, URZ, 0x1, UP0 ;  /* 0x00000001ff057887 */ /* 0x000fe40008000000 */
[----:B------:R-:W-:-:S04]  /*56b0*/  USEL UR4, UR4, URZ, UP0 ;  /* 0x000000ff04047287 */ /* 0x000fc80008000000 */
[----:B------:R-:W-:Y:S01]  /*56c0*/  ULEA UR4, UR4, UR24, 0x3 ;  /* 0x0000001804047291 */ /* 0x000fe2000f8e18ff */
[----:B--2---:R-:W-:-:S04]  /*56d0*/  LOP3.LUT R2, R11, UR5, RZ, 0x3c, !PT ;  /* 0x000000050b027c12 */ /* 0x004fc8000f8e3cff */
[----:B------:R-:W-:Y:S01]  /*56e0*/  SHF.L.U32 R2, R2, 0x1f, RZ ;  /* 0x0000001f02027819 */ /* 0x000fe200000006ff */
[----:B------:R-:W-:-:S07]  /*56f0*/  IMAD.U32 R0, RZ, RZ, UR4 ;  /* 0x00000004ff007e24 */ /* 0x000fce000f8e00ff */
.L_x_89:
[----:B--2---:R2:W3:Y:S02]  /*5700*/  SYNCS.PHASECHK.TRANS64.TRYWAIT P0, [R0+URZ], R2 ;  /* 0x00000002000075a7 */ /* 0x0044e400080011ff */
[----:B---3--:R-:W-:Y:S05]  /*5710*/  @!P0 NANOSLEEP.SYNCS 0x989680 ;  /* 0x009896800000895d */ /* 0x008fea0003900000 */
[----:B------:R-:W3:Y:S02]  /*5720*/  @!P0 SYNCS.PHASECHK.TRANS64 P0, [R0+URZ], R2 ;  /* 0x00000002000085a7 */ /* 0x000ee400080010ff */
[----:B-1-3--:R-:W-:Y:S05]  /*5730*/  @P0 EXIT ;  /* 0x000000000000094d */ /* 0x00afea0003800000 */
[----:B------:R-:W-:Y:S05]  /*5740*/  BRA `(.L_x_89) ;  /* 0xfffffffc00ec7947 */ /* 0x000fea000383ffff */
.L_x_77:
[----:B------:R-:W-:-:S06]  /*5750*/  UISETP.GE.AND UP0, UPT, UR18, 0x4, UPT ;  /* 0x000000041200788c */ /* 0x000fcc000bf06270 */
[----:B------:R-:W-:-:S13]  /*5760*/  PLOP3.LUT P0, PT, PT, PT, UP0, 0x80, 0x8 ;  /* 0x000000000008781c */ /* 0x000fda0003f0f008 */
[----:B-1----:R-:W-:Y:S05]  /*5770*/  @!P0 EXIT ;  /* 0x000000000000894d */ /* 0x002fea0003800000 */
[----:B------:R-:W-:Y:S01]  /*5780*/  BAR.SYNC.DEFER_BLOCKING 0x6, 0xa0 ;  /* 0x0182800000007b1d */ /* 0x000fe20000010000 */
[C---:B------:R-:W-:Y:S01]  /*5790*/  IMAD.SHL.U32 R3, R55.reuse, 0x20, RZ ;  /* 0x0000002037037824 */ /* 0x040fe200078e00ff */
[----:B------:R-:W-:Y:S01]  /*57a0*/  SHF.R.U32.HI R4, RZ, 0x1, R55 ;  /* 0x00000001ff047819 */ /* 0x000fe20000011637 */
[C---:B------:R-:W-:Y:S01]  /*57b0*/  IMAD.SHL.U32 R2, R55.reuse, 0x10, RZ ;  /* 0x0000001037027824 */ /* 0x040fe200078e00ff */
[C---:B------:R-:W-:Y:S01]  /*57c0*/  LOP3.LUT P0, RZ, R55.reuse, 0x4, RZ, 0xc0, !PT ;  /* 0x0000000437ff7812 */ /* 0x040fe2000780c0ff */
[----:B------:R-:W-:Y:S01]  /*57d0*/  IMAD.U32 R23, R55, 0x10000, RZ ;  /* 0x0001000037177824 */ /* 0x000fe200078e00ff */
[----:B------:R-:W-:Y:S01]  /*57e0*/  UMOV UR43, 0x400 ;  /* 0x00000400002b7882 */ /* 0x000fe20000000000 */
[----:B------:R-:W1:Y:S01]  /*57f0*/  LDCU.64 UR4, c[0x0][0x890] ;  /* 0x00011200ff0477ac */ /* 0x000e620008000a00 */
[----:B------:R-:W2:Y:S01]  /*5800*/  LDC.64 R42, c[0x0][0x8b0] ;  /* 0x00022c00ff2a7b82 */ /* 0x000ea20000000a00 */
[----:B------:R-:W-:Y:S01]  /*5810*/  LOP3.LUT R5, R3, 0xc0, RZ, 0xc0, !PT ;  /* 0x000000c003057812 */ /* 0x000fe200078ec0ff */
[----:B------:R-:W-:Y:S01]  /*5820*/  IMAD.SHL.U32 R44, R55, 0x4, RZ ;  /* 0x00000004372c7824 */ /* 0x000fe200078e00ff */
[----:B------:R-:W-:Y:S01]  /*5830*/  ULEA UR43, UR55, UR43, 0x18 ;  /* 0x0000002b372b7291 */ /* 0x000fe2000f8ec0ff */
[----:B------:R-:W-:Y:S01]  /*5840*/  LOP3.LUT R2, R2, 0x600, RZ, 0xc0, !PT ;  /* 0x0000060002027812 */ /* 0x000fe200078ec0ff */
[----:B------:R-:W-:Y:S01]  /*5850*/  IMAD.MOV.U32 R54, RZ, RZ, 0x10 ;  /* 0x00000010ff367424 */ /* 0x000fe200078e00ff */
[----:B------:R-:W-:Y:S01]  /*5860*/  LOP3.LUT R4, R5, 0x8, R4, 0xf8, !PT ;  /* 0x0000000805047812 */ /* 0x000fe200078ef804 */
[----:B------:R-:W-:Y:S01]  /*5870*/  IMAD.MOV.U32 R22, RZ, RZ, RZ ;  /* 0x000000ffff167224 */ /* 0x000fe200078e00ff */
[----:B------:R-:W3:Y:S01]  /*5880*/  LDC.64 R40, c[0x0][0x8a8] ;  /* 0x00022a00ff287b82 */ /* 0x000ee20000000a00 */
[----:B------:R-:W-:-:S02]  /*5890*/  LOP3.LUT R2, R2, 0x20, R3, 0xf8, !PT ;  /* 0x0000002002027812 */ /* 0x000fc400078ef803 */
[----:B------:R-:W-:Y:S02]  /*58a0*/  CS2R R52, SRZ ;  /* 0x0000000000347805 */ /* 0x000fe4000001ff00 */
[----:B------:R-:W-:Y:S01]  /*58b0*/  LOP3.LUT R23, R23, 0x600000, RZ, 0xc0, !PT ;  /* 0x0060000017177812 */ /* 0x000fe200078ec0ff */
[----:B------:R-:W-:Y:S01]  /*58c0*/  IMAD.MOV.U32 R51, RZ, RZ, RZ ;  /* 0x000000ffff337224 */ /* 0x000fe200078e00ff */
[----:B------:R-:W-:Y:S01]  /*58d0*/  LOP3.LUT R44, R4, 0x18, R44, 0x78, !PT ;  /* 0x00000018042c7812 */ /* 0x000fe200078e782c */
[----:B------:R-:W4:Y:S01]  /*58e0*/  LDCU UR61, c[0x0][0x370] ;  /* 0x00006e00ff3d77ac */ /* 0x000f220008000800 */
[----:B------:R-:W-:Y:S01]  /*58f0*/  LOP3.LUT R2, R2, 0x100, R3, 0xf8, !PT ;  /* 0x0000010002027812 */ /* 0x000fe200078ef803 */
[----:B------:R-:W4:Y:S01]  /*5900*/  LDS R0, [UR43+0x120] ;  /* 0x0001202bff007984 */ /* 0x000f220008000800 */
[----:B-1----:R-:W-:Y:S01]  /*5910*/  IMAD.U32 R57, RZ, RZ, UR4 ;  /* 0x00000004ff397e24 */ /* 0x002fe2000f8e00ff */
[----:B------:R-:W-:Y:S01]  /*5920*/  UIADD3 UR4, UPT, UPT, UR43, 0x200, URZ ;  /* 0x000002002b047890 */ /* 0x000fe2000fffe0ff */
[----:B------:R-:W-:Y:S01]  /*5930*/  LOP3.LUT R44, R2, R44, RZ, 0xfc, !PT ;  /* 0x0000002c022c7212 */ /* 0x000fe200078efcff */
[----:B------:R-:W-:Y:S01]  /*5940*/  IMAD.U32 R56, RZ, RZ, UR5 ;  /* 0x00000005ff387e24 */ /* 0x000fe2000f8e00ff */
[----:B------:R-:W-:Y:S01]  /*5950*/  LOP3.LUT R55, R55, 0x60, RZ, 0xc0, !PT ;  /* 0x0000006037377812 */ /* 0x000fe200078ec0ff */
[----:B------:R-:W1:Y:S01]  /*5960*/  LDCU UR42, c[0x0][0xb0c] ;  /* 0x00016180ff2a77ac */ /* 0x000e620008000800 */
[----:B------:R-:W-:Y:S01]  /*5970*/  SEL R54, R54, 0xfffffff0, !P0 ;  /* 0xfffffff036367807 */ /* 0x000fe20004000000 */
[----:B------:R-:W-:Y:S01]  /*5980*/  IMAD.U32 R59, RZ, RZ, UR4 ;  /* 0x00000004ff3b7e24 */ /* 0x000fe2000f8e00ff */
[----:B------:R-:W1:Y:S01]  /*5990*/  LDCU UR38, c[0x0][0xb30] ;  /* 0x00016600ff2677ac */ /* 0x000e620008000800 */
[----:B------:R-:W1:Y:S01]  /*59a0*/  LDCU.64 UR62, c[0x0][0x888] ;  /* 0x00011100ff3e77ac */ /* 0x000e620008000a00 */
[----:B------:R-:W1:Y:S01]  /*59b0*/  LDCU.64 UR40, c[0x0][0xb28] ;  /* 0x00016500ff2877ac */ /* 0x000e620008000a00 */
[----:B------:R-:W1:Y:S01]  /*59c0*/  LDCU.128 UR56, c[0x0][0xb10] ;  /* 0x00016200ff3877ac */ /* 0x000e620008000c00 */
[----:B------:R-:W1:Y:S01]  /*59d0*/  LDCU UR54, c[0x0][0x374] ;  /* 0x00006e80ff3677ac */ /* 0x000e620008000800 */
[----:B------:R-:W-:Y:S01]  /*59e0*/  UMOV UR53, 0x1 ;  /* 0x0000000100357882 */ /* 0x000fe20000000000 */
[----:B------:R-:W-:Y:S01]  /*59f0*/  UMOV UR45, URZ ;  /* 0x000000ff002d7c82 */ /* 0x000fe20008000000 */
[----:B------:R-:W-:Y:S01]  /*5a00*/  UMOV UR52, URZ ;  /* 0x000000ff00347c82 */ /* 0x000fe20008000000 */
[----:B------:R-:W-:Y:S01]  /*5a10*/  UMOV UR47, URZ ;  /* 0x000000ff002f7c82 */ /* 0x000fe20008000000 */
[----:B-1234-:R-:W-:-:S07]  /*5a20*/  IMAD.IADD R23, R0, 0x1, R23 ;  /* 0x0000000100177824 */ /* 0x01efce00078e0217 */
.L_x_120:
[C---:B------:R-:W-:Y:S02]  /*5a30*/  LEA R0, R51.reuse, UR43, 0x3 ;  /* 0x0000002b33007c11 */ /* 0x040fe4000f8e18ff */
[----:B------:R-:W-:Y:S02]  /*5a40*/  SHF.L.U32 R2, R52, 0x1f, RZ ;  /* 0x0000001f34027819 */ /* 0x000fe400000006ff */
[----:B-1----:R-:W-:Y:S02]  /*5a50*/  LEA R4, R51, UR43, 0x4 ;  /* 0x0000002b33047c11 */ /* 0x002fe4000f8e20ff */
[----:B------:R-:W1:Y:S02]  /*5a60*/  SYNCS.PHASECHK.TRANS64.TRYWAIT P0, [R0+URZ+0x70], R2 ;  /* 0x00007002000075a7 */ /* 0x000e6400080011ff */
[----:B-1----:R-:W-:Y:S05]  /*5a70*/  @!P0 BRA `(.L_x_90) ;  /* 0x0000002c00108947 */ /* 0x002fea0003800000 */
.L_x_160:
[----:B------:R-:W-:Y:S01]  /*5a80*/  R2UR UR7, R58 ;  /* 0x000000003a0772ca */ /* 0x000fe200000e0000 */
[----:B------:R-:W2:Y:S01]  /*5a90*/  LDS.128 R4, [R4+0x100] ;  /* 0x0001000004047984 */ /* 0x000ea20000000c00 */
[----:B-1----:R-:W-:Y:S01]  /*5aa0*/  VIADD R0, R0, 0x80 ;  /* 0x0000008000007836 */ /* 0x002fe20000000000 */
[----:B------:R-:W-:Y:S04]  /*5ab0*/  UISETP.GE.AND UP0, UPT, UR39, 0x1, UPT ;  /* 0x000000012700788c */ /* 0x000fe8000bf06270 */
[----:B------:R-:W-:Y:S01]  /*5ac0*/  PRMT R0, RZ, 0x654, R0 ;  /* 0x00000654ff007816 */ /* 0x000fe20000000000 */
[----:B------:R-:W-:Y:S01]  /*5ad0*/  @!PT LDS RZ, [RZ] ;  /* 0x00000000fffff984 */ /* 0x000fe20000000800 */
[----:B------:R-:W-:Y:S01]  /*5ae0*/  @!PT LDS RZ, [RZ] ;  /* 0x00000000fffff984 */ /* 0x000fe20000000800 */
[----:B------:R-:W-:Y:S01]  /*5af0*/  @!PT LDS RZ, [RZ] ;  /* 0x00000000fffff984 */ /* 0x000fe20000000800 */
[----:B------:R-:W-:Y:S01]  /*5b00*/  @!PT LDS RZ, [RZ] ;  /* 0x00000000fffff984 */ /* 0x000fe20000000800 */
[----:B------:R1:W-:Y:S06]  /*5b10*/  MEMBAR.ALL.CTA ;  /* 0x0000000000007992 */ /* 0x0003ec0000008000 */
[----:B-1----:R-:W1:Y:S02]  /*5b20*/  FENCE.VIEW.ASYNC.S ;  /* 0x00000000000073c6 */ /* 0x002e640000000000 */
[----:B-1----:R1:W-:Y:S01]  /*5b30*/  SYNCS.ARRIVE.TRANS64.RED.A1T0 RZ, [R0+URZ], RZ ;  /* 0x000000ff00ff79a7 */ /* 0x0023e200081004ff */
[----:B--2---:R-:W-:Y:S11]  /*5b40*/  LOP3.LUT P0, RZ, R6, 0x1, RZ, 0xc0, !PT ;  /* 0x0000000106ff7812 */ /* 0x004ff6000780c0ff */
[----:B------:R-:W-:Y:S02]  /*5b50*/  @!UPT UIADD3 URZ, UPT, UPT, URZ, URZ, URZ ;  /* 0x000000fffffff290 */ /* 0x000fe4000fffe0ff */
[----:B------:R-:W-:Y:S01]  /*5b60*/  VOTEU.ANY UP1, P0 ;  /* 0x0000000000ff7886 */ /* 0x000fe20000020100 */
[----:B------:R-:W-:Y:S01]  /*5b70*/  PLOP3.LUT P0, PT, PT, PT, UP1, 0x80, 0x8 ;  /* 0x000000000008781c */ /* 0x000fe20003f0f018 */
[----:B------:R-:W-:Y:S06]  /*5b80*/  UP2UR UR4, UPR, URZ, 0x2 ;  /* 0x00000002ff047883 */ /* 0x000fec0008000000 */
[----:B------:R-:W-:Y:S06]  /*5b90*/  IMAD.U32 R60, RZ, RZ, UR4 ;  /* 0x00000004ff3c7e24 */ /* 0x000fec000f8e00ff */
[----:B------:R-:W-:Y:S02]  /*5ba0*/  @P0 SHF.R.U32.HI R2, RZ, 0x10, R5 ;  /* 0x00000010ff020819 */ /* 0x000fe40000011605 */
[----:B------:R-:W-:Y:S02]  /*5bb0*/  @P0 MOV R3, R4 ;  /* 0x0000000400030202 */ /* 0x000fe40000000f00 */
[----:B------:R-:W-:Y:S02]  /*5bc0*/  @P0 R2UR UR4, R2 ;  /* 0x00000000020402ca */ /* 0x000fe400000e0000 */
[----:B------:R-:W-:Y:S02]  /*5bd0*/  @P0 LOP3.LUT R4, R5, 0xffff, RZ, 0xc0, !PT ;  /* 0x0000ffff05040812 */ /* 0x000fe400078ec0ff */
[----:B------:R-:W-:Y:S02]  /*5be0*/  @P0 R2UR UR6, R3 ;  /* 0x00000000030602ca */ /* 0x000fe400000e0000 */
[----:B------:R-:W-:Y:S07]  /*5bf0*/  @P0 R2UR UR5, R4 ;  /* 0x00000000040502ca */ /* 0x000fee00000e0000 */
[----:B------:R-:W-:Y:S02]  /*5c00*/  @UP1 UMOV UR7, UR4 ;  /* 0x0000000400071c82 */ /* 0x000fe40008000000 */
[----:B------:R-:W-:Y:S02]  /*5c10*/  IMAD.U32 R58, RZ, RZ, UR7 ;  /* 0x00000007ff3a7e24 */ /* 0x000fe4000f8e00ff */
[----:B------:R-:W-:Y:S02]  /*5c20*/  @UP1 UMOV UR37, UR6 ;  /* 0x0000000600251c82 */ /* 0x000fe40008000000 */
[----:B------:R-:W-:Y:S01]  /*5c30*/  @UP1 UMOV UR36, UR5 ;  /* 0x0000000500241c82 */ /* 0x000fe20008000000 */
[----:B-1----:R-:W-:Y:S05]  /*5c40*/  BRA.U !UP0, `(.L_x_91) ;  /* 0x0000000108cc7547 */ /* 0x002fea000b800000 */
[----:B------:R-:W1:Y:S01]  /*5c50*/  LDCU UR12, c[0x0][0xb20] ;  /* 0x00016400ff0c77ac */ /* 0x000e620008000800 */
[----:B------:R-:W-:Y:S02]  /*5c60*/  UIMAD.WIDE.U32 UR4, UR54, UR59, URZ ;  /* 0x0000003b360472a5 */ /* 0x000fe4000f8e00ff */
[----:B------:R-:W-:Y:S02]  /*5c70*/  UIMAD.WIDE.U32 UR6, UR61, UR56, URZ ;  /* 0x000000383d0672a5 */ /* 0x000fe4000f8e00ff */
[----:B------:R-:W-:Y:S02]  /*5c80*/  UISETP.NE.AND UP0, UPT, UR58, 0x1, UPT ;  /* 0x000000013a00788c */ /* 0x000fe4000bf05270 */
[----:B------:R-:W-:Y:S02]  /*5c90*/  UIMAD.WIDE.U32 UR8, UR36, UR59, URZ ;  /* 0x0000003b240872a5 */ /* 0x000fe4000f8e00ff */
[----:B------:R-:W-:Y:S02]  /*5ca0*/  UIMAD.WIDE.U32 UR10, UR37, UR56, URZ ;  /* 0x00000038250a72a5 */ /* 0x000fe4000f8e00ff */
[----:B------:R-:W-:Y:S02]  /*5cb0*/  UISETP.NE.AND UP1, UPT, UR42, 0x1, UPT ;  /* 0x000000012a00788c */ /* 0x000fe4000bf25270 */
[----:B------:R-:W-:Y:S01]  /*5cc0*/  UISETP.NE.AND UP2, UPT, UR39, 0x1, UPT ;  /* 0x000000012700788c */ /* 0x000fe2000bf45270 */
[----:B------:R-:W-:Y:S02]  /*5cd0*/  UMOV UR4, UR5 ;  /* 0x0000000500047c82 */ /* 0x000fe40008000000 */
[----:B-1----:R-:W-:Y:S03]  /*5ce0*/  USHF.R.U32.HI UR5, URZ, UR12, UR4 ;  /* 0x0000000cff057299 */ /* 0x002fe60008011604 */
[----:B------:R-:W-:Y:S02]  /*5cf0*/  UMOV UR4, UR7 ;  /* 0x0000000700047c82 */ /* 0x000fe40008000000 */
[----:B------:R-:W-:Y:S02]  /*5d00*/  USHF.R.U32.HI UR7, URZ, UR57, UR4 ;  /* 0x00000039ff077299 */ /* 0x000fe40008011604 */
[----:B------:R-:W-:Y:S02]  /*5d10*/  USEL UR4, UR54, UR5, !UP0 ;  /* 0x0000000536047287 */ /* 0x000fe4000c000000 */
[----:B------:R-:W-:Y:S01]  /*5d20*/  USEL UR7, UR61, UR7, !UP1 ;  /* 0x000000073d077287 */ /* 0x000fe2000c800000 */
[----:B------:R-:W-:Y:S01]  /*5d30*/  UMOV UR5, UR9 ;  /* 0x0000000900057c82 */ /* 0x000fe20008000000 */
[----:B------:R-:W-:Y:S02]  /*5d40*/  UIMAD.WIDE.U32 UR8, UR4, UR40, URZ ;  /* 0x00000028040872a5 */ /* 0x000fe4000f8e00ff */
[----:B------:R-:W-:Y:S03]  /*5d50*/  USHF.R.U32.HI UR6, URZ, UR12, UR5 ;  /* 0x0000000cff067299 */ /* 0x000fe60008011605 */
[----:B------:R-:W-:Y:S01]  /*5d60*/  UMOV UR5, UR11 ;  /* 0x0000000b00057c82 */ /* 0x000fe20008000000 */
[----:B------:R-:W-:Y:S02]  /*5d70*/  UIMAD.WIDE.U32 UR10, UR7, UR40, URZ ;  /* 0x00000028070a72a5 */ /* 0x000fe4000f8e00ff */
[----:B------:R-:W-:Y:S02]  /*5d80*/  USHF.R.U32.HI UR12, URZ, UR57, UR5 ;  /* 0x00000039ff0c7299 */ /* 0x000fe40008011605 */
[----:B------:R-:W-:Y:S01]  /*5d90*/  USEL UR6, UR36, UR6, !UP0 ;  /* 0x0000000624067287 */ /* 0x000fe2000c000000 */
[----:B------:R-:W-:Y:S02]  /*5da0*/  UMOV UR5, UR9 ;  /* 0x0000000900057c82 */ /* 0x000fe40008000000 */
[----:B------:R-:W-:Y:S01]  /*5db0*/  UMOV UR10, UR11 ;  /* 0x0000000b000a7c82 */ /* 0x000fe20008000000 */
[----:B------:R-:W-:Y:S02]  /*5dc0*/  @UP2 USHF.R.U32.HI UR4, URZ, UR41, UR5 ;  /* 0x00000029ff042299 */ /* 0x000fe40008011605 */
[----:B------:R-:W-:Y:S02]  /*5dd0*/  @UP2 USHF.R.U32.HI UR7, URZ, UR41, UR10 ;  /* 0x00000029ff072299 */ /* 0x000fe4000801160a */
[----:B------:R-:W-:Y:S02]  /*5de0*/  UIMAD UR4, UR39, UR4, URZ ;  /* 0x00000004270472a4 */ /* 0x000fe4000f8e02ff */
[----:B------:R-:W-:Y:S02]  /*5df0*/  UIMAD.WIDE.U32 UR10, UR6, UR40, URZ ;  /* 0x00000028060a72a5 */ /* 0x000fe4000f8e00ff */
[----:B------:R-:W-:Y:S02]  /*5e00*/  USEL UR5, UR37, UR12, !UP1 ;  /* 0x0000000c25057287 */ /* 0x000fe4000c800000 */
[----:B------:R-:W-:Y:S02]  /*5e10*/  UIMAD UR8, UR39, UR7, URZ ;  /* 0x00000007270872a4 */ /* 0x000fe4000f8e02ff */
[----:B------:R-:W-:Y:S03]  /*5e20*/  UISETP.GE.AND UP0, UPT, UR6, UR4, UPT ;  /* 0x000000040600728c */ /* 0x000fe6000bf06270 */
[----:B------:R-:W-:Y:S01]  /*5e30*/  UMOV UR4, UR11 ;  /* 0x0000000b00047c82 */ /* 0x000fe20008000000 */
[----:B------:R-:W-:Y:S02]  /*5e40*/  UISETP.GE.OR UP0, UPT, UR5, UR8, UP0 ;  /* 0x000000080500728c */ /* 0x000fe40008706670 */
[----:B------:R-:W-:Y:S02]  /*5e50*/  USHF.R.U32.HI UR4, URZ, UR41, UR4 ;  /* 0x00000029ff047299 */ /* 0x000fe40008011604 */
[----:B------:R-:W-:Y:S02]  /*5e60*/  UIMAD.WIDE.U32 UR8, UR5, UR40, URZ ;  /* 0x00000028050872a5 */ /* 0x000fe4000f8e00ff */
[----:B------:R-:W-:Y:S02]  /*5e70*/  USEL UR11, UR6, UR4, !UP2 ;  /* 0x00000004060b7287 */ /* 0x000fe4000d000000 */
[----:B------:R-:W-:Y:S02]  /*5e80*/  UIADD3 UR8, UPT, UPT, -UR5, URZ, URZ ;  /* 0x000000ff05087290 */ /* 0x000fe4000fffe1ff */
[----:B------:R-:W-:Y:S01]  /*5e90*/  UIADD3 UR10, UPT, UPT, -UR11, URZ, URZ ;  /* 0x000000ff0b0a7290 */ /* 0x000fe2000fffe1ff */
[----:B------:R-:W-:Y:S01]  /*5ea0*/  @!UP0 UMOV UR4, UR9 ;  /* 0x0000000900048c82 */ /* 0x000fe20008000000 */
[----:B------:R-:W-:Y:S02]  /*5eb0*/  UIADD3 UR9, UPT, UPT, -UR6, URZ, URZ ;  /* 0x000000ff06097290 */ /* 0x000fe4000fffe1ff */
[----:B------:R-:W-:Y:S02]  /*5ec0*/  @!UP0 USHF.R.U32.HI UR4, URZ, UR41, UR4 ;  /* 0x00000029ff048299 */ /* 0x000fe40008011604 */
[----:B------:R-:W-:Y:S02]  /*5ed0*/  UIMAD UR10, UR39, UR10, UR6 ;  /* 0x0000000a270a72a4 */ /* 0x000fe4000f8e0206 */
[----:B------:R-:W-:Y:S04]  /*5ee0*/  @!UP0 USEL UR4, UR5, UR4, !UP2 ;  /* 0x0000000405048287 */ /* 0x000fe8000d000000 */
[----:B------:R-:W-:Y:S02]  /*5ef0*/  @!UP0 UIMAD UR10, UR7, UR10, UR4 ;  /* 0x0000000a070a82a4 */ /* 0x000fe4000f8e0204 */
[----:B------:R-:W-:Y:S02]  /*5f00*/  @!UP0 UIADD3 UR11, UPT, UPT, UR11, -UR4, URZ ;  /* 0x800000040b0b8290 */ /* 0x000fe4000fffe0ff */
[----:B------:R-:W-:Y:S02]  /*5f10*/  UIMAD UR7, UR42, UR8, UR37 ;  /* 0x000000082a0772a4 */ /* 0x000fe4000f8e0225 */
[----:B------:R-:W-:Y:S02]  /*5f20*/  @!UP0 UIMAD UR6, UR11, UR39, UR5 ;  /* 0x000000270b0682a4 */ /* 0x000fe4000f8e0205 */
[----:B------:R-:W-:Y:S01]  /*5f30*/  UIMAD UR4, UR58, UR9, UR36 ;  /* 0x000000093a0472a4 */ /* 0x000fe2000f8e0224 */
[----:B------:R-:W-:Y:S02]  /*5f40*/  @!UP0 UMOV UR5, UR10 ;  /* 0x0000000a00058c82 */ /* 0x000fe40008000000 */
[----:B------:R-:W-:Y:S02]  /*5f50*/  UIMAD UR37, UR5, UR42, UR7 ;  /* 0x0000002a052572a4 */ /* 0x000fe4000f8e0207 */
[----:B------:R-:W-:Y:S11]  /*5f60*/  UIMAD UR36, UR6, UR58, UR4 ;  /* 0x0000003a062472a4 */ /* 0x000ff6000f8e0204 */
[----:B------:R-:W-:Y:S01]  /*5f70*/  @!UPT UIADD3 URZ, UPT, UPT, URZ, URZ, URZ ;  /* 0x000000fffffff290 */ /* 0x000fe2000fffe0ff */
.L_x_91:
[----:B------:R-:W-:Y:S01]  /*5f80*/  UISETP.NE.AND UP0, UPT, UR38, 0x1, UPT ;  /* 0x000000012600788c */ /* 0x000fe2000bf05270 */
[----:B------:R-:W-:Y:S01]  /*5f90*/  R2UR UR11, R59 ;  /* 0x000000003b0b72ca */ /* 0x000fe200000e0000 */
[----:B------:R-:W-:Y:S01]  /*5fa0*/  USHF.L.U32 UR50, UR26, 0x6, URZ ;  /* 0x000000061a327899 */ /* 0x000fe200080006ff */
[----:B------:R-:W-:Y:S01]  /*5fb0*/  IADD3 R51, PT, PT, R51, 0x1, RZ ;  /* 0x0000000133337810 */ /* 0x000fe20007ffe0ff */
[----:B------:R-:W-:Y:S07]  /*5fc0*/  USHF.L.U32 UR49, UR27, 0x6, URZ ;  /* 0x000000061b317899 */ /* 0x000fee00080006ff */
[----:B------:R-:W1:Y:S01]  /*5fd0*/  @!UP0 LDCU.128 UR12, c[0x0][0xb10] ;  /* 0x00016200ff0c87ac */ /* 0x000e620008000c00 */
[----:B------:R-:W2:Y:S01]  /*5fe0*/  @!UP0 LDCU UR5, c[0x0][0xb0c] ;  /* 0x00016180ff0587ac */ /* 0x000ea20008000800 */
[----:B------:R-:W3:Y:S01]  /*5ff0*/  @!UP0 LDCU UR10, c[0x0][0xb20] ;  /* 0x00016400ff0a87ac */ /* 0x000ee20008000800 */
[----:B-1----:R-:W-:Y:S02]  /*6000*/  UIMAD.WIDE.U32 UR8, UR37, UR12, URZ ;  /* 0x0000000c250872a5 */ /* 0x002fe4000f8e00ff */
[----:B------:R-:W-:Y:S02]  /*6010*/  UIMAD.WIDE.U32 UR6, UR36, UR15, URZ ;  /* 0x0000000f240672a5 */ /* 0x000fe4000f8e00ff */
[----:B------:R-:W-:Y:S03]  /*6020*/  @!UP0 UISETP.NE.AND UP1, UPT, UR14, 0x1, UPT ;  /* 0x000000010e00888c */ /* 0x000fe6000bf25270 */
[----:B------:R-:W-:Y:S01]  /*6030*/  @!UP0 UMOV UR4, UR9 ;  /* 0x0000000900048c82 */ /* 0x000fe20008000000 */
[----:B--2---:R-:W-:Y:S02]  /*6040*/  @!UP0 UISETP.NE.AND UP2, UPT, UR5, 0x1, UPT ;  /* 0x000000010500888c */ /* 0x004fe4000bf45270 */
[----:B------:R-:W-:Y:S01]  /*6050*/  @!UP0 USHF.R.U32.HI UR4, URZ, UR13, UR4 ;  /* 0x0000000dff048299 */ /* 0x000fe20008011604 */
[----:B------:R-:W-:Y:S02]  /*6060*/  @!UP0 UMOV UR6, UR7 ;  /* 0x0000000700068c82 */ /* 0x000fe40008000000 */
[----:B---3--:R-:W-:Y:S02]  /*6070*/  @!UP0 USHF.R.U32.HI UR6, URZ, UR10, UR6 ;  /* 0x0000000aff068299 */ /* 0x008fe40008011606 */
[----:B------:R-:W-:Y:S02]  /*6080*/  @!UP0 USEL UR7, UR37, UR4, !UP2 ;  /* 0x0000000425078287 */ /* 0x000fe4000d000000 */
[----:B------:R-:W-:Y:S04]  /*6090*/  @!UP0 USEL UR6, UR36, UR6, !UP1 ;  /* 0x0000000624068287 */ /* 0x000fe8000c800000 */
[----:B------:R-:W-:Y:S02]  /*60a0*/  @!UP0 UIADD3 UR4, UPT, UPT, -UR7, UR6, URZ ;  /* 0x0000000607048290 */ /* 0x000fe4000fffe1ff */
[----:B------:R-:W-:Y:S02]  /*60b0*/  @!UP0 UIADD3 UR6, UPT, UPT, UR7, -UR6, URZ ;  /* 0x8000000607068290 */ /* 0x000fe4000fffe0ff */
[----:B------:R-:W-:Y:S02]  /*60c0*/  @!UP0 UIMAD UR37, UR4, UR5, UR37 ;  /* 0x00000005042582a4 */ /* 0x000fe4000f8e0225 */
[----:B------:R-:W-:Y:S02]  /*60d0*/  @!UP0 UIMAD UR36, UR6, UR14, UR36 ;  /* 0x0000000e062482a4 */ /* 0x000fe4000f8e0224 */
[----:B------:R-:W-:Y:S09]  /*60e0*/  ULOP3.LUT UP0, URZ, UR11, 0x1b0, URZ, 0xc0, !UPT ;  /* 0x000001b00bff7892 */ /* 0x000ff2000f80c0ff */
[----:B------:R-:W-:Y:S05]  /*60f0*/  BRA.U !UP0, `(.L_x_92) ;  /* 0x00000001087c7547 */ /* 0x000fea000b800000 */
[----:B------:R-:W1:Y:S01]  /*6100*/  LDCU.64 UR8, c[0x4][0x80] ;  /* 0x01001000ff0877ac */ /* 0x000e620008000a00 */
[----:B------:R-:W-:Y:S01]  /*6110*/  MOV R2, 0x0 ;  /* 0x0000000000027802 */ /* 0x000fe20000000f00 */
[----:B------:R-:W-:Y:S02]  /*6120*/  HFMA2 R12, -RZ, RZ, 0, 5.9604644775390625e-08 ;  /* 0x00000001ff0c7431 */ /* 0x000fe400000001ff */
[----:B------:R-:W-:Y:S01]  /*6130*/  IMAD.MOV.U32 R8, RZ, RZ, 0x70 ;  /* 0x00000070ff087424 */ /* 0x000fe200078e00ff */
[----:B------:R2:W3:Y:S01]  /*6140*/  LDC.64 R14, c[0x4][R2] ;  /* 0x01000000020e7b82 */ /* 0x0004e20000000a00 */
[----:B------:R-:W4:Y:S01]  /*6150*/  LDCU.64 UR6, c[0x4][0x88] ;  /* 0x01001100ff0677ac */ /* 0x000f220008000a00 */
[----:B------:R-:W-:Y:S01]  /*6160*/  IMAD.MOV.U32 R13, RZ, RZ, RZ ;  /* 0x000000ffff0d7224 */ /* 0x000fe200078e00ff */
[----:B------:R-:W2:Y:S01]  /*6170*/  LDCU.64 UR4, c[0x4][0x8] ;  /* 0x01000100ff0477ac */ /* 0x000ea20008000a00 */
[----:B-1----:R-:W-:Y:S01]  /*6180*/  MOV R5, UR9 ;  /* 0x0000000900057c02 */ /* 0x002fe20008000f00 */
[----:B------:R-:W-:Y:S01]  /*6190*/  IMAD.U32 R4, RZ, RZ, UR8 ;  /* 0x00000008ff047e24 */ /* 0x000fe2000f8e00ff */
[----:B----4-:R-:W-:Y:S01]  /*61a0*/  MOV R7, UR7 ;  /* 0x0000000700077c02 */ /* 0x010fe20008000f00 */
[----:B------:R-:W-:Y:S01]  /*61b0*/  IMAD.U32 R6, RZ, RZ, UR6 ;  /* 0x00000006ff067e24 */ /* 0x000fe2000f8e00ff */
[----:B--2---:R-:W-:Y:S01]  /*61c0*/  MOV R11, UR5 ;  /* 0x00000005000b7c02 */ /* 0x004fe20008000f00 */
[----:B------:R-:W-:Y:S02]  /*61d0*/  IMAD.U32 R10, RZ, RZ, UR4 ;  /* 0x00000004ff0a7e24 */ /* 0x000fe4000f8e00ff */
[----:B------:R-:W-:Y:S07]  /*61e0*/  LEPC R20, `(.L_x_93) ;  /* 0x000000001014794e */ /* 0x000fee0000000000 */
[----:B---3-5:R-:W-:Y:S05]  /*61f0*/  CALL.ABS.NOINC R14 ;  /* 0x000000000e007343 */ /* 0x028fea0003c00000 */
.L_x_93:
[----:B------:R-:W1:Y:S01]  /*6200*/  LDCU.64 UR8, c[0x4][0x80] ;  /* 0x01001000ff0877ac */ /* 0x000e620008000a00 */
[----:B------:R-:W2:Y:S01]  /*6210*/  LDC.64 R2, c[0x4][R2] ;  /* 0x0100000002027b82 */ /* 0x000ea20000000a00 */
[----:B------:R-:W-:Y:S02]  /*6220*/  HFMA2 R12, -RZ, RZ, 0, 5.9604644775390625e-08 ;  /* 0x00000001ff0c7431 */ /* 0x000fe400000001ff */
[----:B------:R-:W-:Y:S02]  /*6230*/  IMAD.MOV.U32 R8, RZ, RZ, 0x70 ;  /* 0x00000070ff087424 */ /* 0x000fe400078e00ff */
[----:B------:R-:W-:Y:S01]  /*6240*/  IMAD.MOV.U32 R13, RZ, RZ, RZ ;  /* 0x000000ffff0d7224 */ /* 0x000fe200078e00ff */
[----:B------:R-:W3:Y:S01]  /*6250*/  LDCU.64 UR6, c[0x4][0x88] ;  /* 0x01001100ff0677ac */ /* 0x000ee20008000a00 */
[----:B------:R-:W4:Y:S01]  /*6260*/  LDCU.64 UR4, c[0x4][0x8] ;  /* 0x01000100ff0477ac */ /* 0x000f220008000a00 */
[----:B-1----:R-:W-:Y:S02]  /*6270*/  MOV R4, UR8 ;  /* 0x0000000800047c02 */ /* 0x002fe40008000f00 */
[----:B------:R-:W-:Y:S02]  /*6280*/  MOV R5, UR9 ;  /* 0x0000000900057c02 */ /* 0x000fe40008000f00 */
[----:B---3--:R-:W-:Y:S01]  /*6290*/  MOV R7, UR7 ;  /* 0x0000000700077c02 */ /* 0x008fe20008000f00 */
[----:B------:R-:W-:Y:S01]  /*62a0*/  IMAD.U32 R6, RZ, RZ, UR6 ;  /* 0x00000006ff067e24 */ /* 0x000fe2000f8e00ff */
[----:B----4-:R-:W-:Y:S01]  /*62b0*/  MOV R11, UR5 ;  /* 0x00000005000b7c02 */ /* 0x010fe20008000f00 */
[----:B------:R-:W-:Y:S02]  /*62c0*/  IMAD.U32 R10, RZ, RZ, UR4 ;  /* 0x00000004ff0a7e24 */ /* 0x000fe4000f8e00ff */
[----:B------:R-:W-:Y:S07]  /*62d0*/  LEPC R20, `(.L_x_92) ;  /* 0x000000001014794e */ /* 0x000fee0000000000 */
[----:B--2---:R-:W-:Y:S05]  /*62e0*/  CALL.ABS.NOINC R2 ;  /* 0x0000000002007343 */ /* 0x004fea0003c00000 */
.L_x_92:
[----:B------:R-:W-:Y:S02]  /*62f0*/  R2UR UR6, R49 ;  /* 0x00000000310672ca */ /* 0x000fe400000e0000 */
[----:B------:R-:W-:Y:S02]  /*6300*/  R2UR UR5, R57 ;  /* 0x00000000390572ca */ /* 0x000fe400000e0000 */
[----:B------:R-:W-:Y:S02]  /*6310*/  R2UR UR4, R56 ;  /* 0x00000000380472ca */ /* 0x000fe400000e0000 */
[----:B------:R-:W-:Y:S02]  /*6320*/  ISETP.NE.U32.AND P4, PT, R42, RZ, PT ;  /* 0x000000ff2a00720c */ /* 0x000fe40003f85070 */
[----:B------:R-:W-:Y:S02]  /*6330*/  ISETP.NE.U32.AND P2, PT, RZ, UR62, PT ;  /* 0x0000003eff007c0c */ /* 0x000fe4000bf45070 */
[----:B------:R-:W-:Y:S02]  /*6340*/  ISETP.NE.AND.EX P4, PT, R43, RZ, PT, P4 ;  /* 0x000000ff2b00720c */ /* 0x000fe40003f85340 */
[----:B------:R-:W-:Y:S01]  /*6350*/  ISETP.NE.AND.EX P2, PT, RZ, UR63, PT, P2 ;  /* 0x0000003fff007c0c */ /* 0x000fe2000bf45320 */
[----:B------:R-:W-:Y:S02]  /*6360*/  UISETP.NE.AND UP2, UPT, UR6, URZ, UPT ;  /* 0x000000ff0600728c */ /* 0x000fe4000bf45270 */
[----:B------:R-:W-:Y:S04]  /*6370*/  UISETP.NE.U32.AND UP0, UPT, UR5, URZ, UPT ;  /* 0x000000ff0500728c */ /* 0x000fe8000bf05070 */
[----:B------:R-:W-:Y:S01]  /*6380*/  UISETP.NE.AND.EX UP1, UPT, UR4, URZ, UPT, UP0 ;  /* 0x000000ff0400728c */ /* 0x000fe2000bf25300 */
[----:B------:R-:W-:Y:S01]  /*6390*/  PLOP3.LUT P1, PT, PT, PT, UP2, 0x80, 0x8 ;  /* 0x000000000008781c */ /* 0x000fe20003f2f028 */
[----:B------:R-:W-:Y:S03]  /*63a0*/  UPLOP3.LUT UP0, UPT, UPT, UPT, UPT, 0x40, 0x4 ;  /* 0x000000000004789c */ /* 0x000fe60003f0e870 */
[----:B------:R-:W-:Y:S06]  /*63b0*/  @UP2 UPLOP3.LUT UP0, UPT, UPT, UPT, UP1, 0x80, 0x8 ;  /* 0x000000000008289c */ /* 0x000fec0003f0f010 */
[----:B------:R-:W-:Y:S01]  /*63c0*/  PLOP3.LUT P0, PT, PT, PT, UP0, 0x80, 0x8 ;  /* 0x000000000008781c */ /* 0x000fe20003f0f008 */
[----:B------:R-:W-:Y:S01]  /*63d0*/  @!UPT UIADD3 URZ, UPT, UPT, URZ, URZ, URZ ;  /* 0x000000fffffff290 */ /* 0x000fe2000fffe0ff */
[----:B------:R-:W-:Y:S11]  /*63e0*/  BRA.U !UP1, `(.L_x_94) ;  /* 0x0000000109407547 */ /* 0x000ff6000b800000 */
[----:B------:R-:W-:Y:S01]  /*63f0*/  UISETP.NE.U32.AND UP0, UPT, UR62, URZ, UPT ;  /* 0x000000ff3e00728c */ /* 0x000fe2000bf05070 */
[----:B------:R-:W-:Y:S01]  /*6400*/  R2UR UR6, R57 ;  /* 0x00000000390672ca */ /* 0x000fe200000e0000 */
[----:B------:R-:W1:Y:S01]  /*6410*/  LDCU.64 UR8, c[0x0][0x358] ;  /* 0x00006b00ff0877ac */ /* 0x000e620008000a00 */
[----:B------:R-:W-:Y:S02]  /*6420*/  HFMA2 R45, -RZ, RZ, 0, 5.9604644775390625e-08 ;  /* 0x00000001ff2d7431 */ /* 0x000fe400000001ff */
[----:B------:R-:W-:Y:S01]  /*6430*/  IMAD.MOV.U32 R0, RZ, RZ, 0x1 ;  /* 0x00000001ff007424 */ /* 0x000fe200078e00ff */
[----:B------:R-:W-:Y:S06]  /*6440*/  UISETP.NE.AND.EX UP0, UPT, UR63, URZ, UPT, UP0 ;  /* 0x000000ff3f00728c */ /* 0x000fec000bf05300 */
[----:B------:R-:W-:Y:S05]  /*6450*/  PLOP3.LUT P3, PT, PT, PT, UP0, 0x80, 0x8 ;  /* 0x000000000008781c */ /* 0x000fea0003f6f008 */
[----:B------:R-:W2:Y:S01]  /*6460*/  @UP0 LDCU.64 UR4, c[0x0][0x888] ;  /* 0x00011100ff0407ac */ /* 0x000ea20008000a00 */
[----:B------:R-:W-:Y:S07]  /*6470*/  @UP0 UIMAD UR6, UR60, UR6, URZ ;  /* 0x000000063c0602a4 */ /* 0x000fee000f8e02ff */
[----:B------:R-:W-:Y:S01]  /*6480*/  @!P3 PRMT R45, R0, 0x7610, R45 ;  /* 0x00007610002db816 */ /* 0x000fe2000000002d */
[----:B--2---:R-:W-:Y:S06]  /*6490*/  @UP0 UIMAD.WIDE UR4, UR6, 0x4, UR4 ;  /* 0x00000004060408a5 */ /* 0x004fec000f8e0204 */
[----:B-----5:R-:W-:Y:S02]  /*64a0*/  IMAD.U32 R26, RZ, RZ, UR4 ;  /* 0x00000004ff1a7e24 */ /* 0x020fe4000f8e00ff */
[----:B------:R-:W-:Y:S03]  /*64b0*/  IMAD.U32 R27, RZ, RZ, UR5 ;  /* 0x00000005ff1b7e24 */ /* 0x000fe6000f8e00ff */
[----:B------:R-:W2:Y:S02]  /*64c0*/  @!UP0 LDCU UR4, c[0x0][0x880] ;  /* 0x00011000ff0487ac */ /* 0x000ea40008000800 */
[----:B-1----:R1:W5:Y:S02]  /*64d0*/  @P3 LDG.E R26, desc[UR8][R26.64] ;  /* 0x000000081a1a3981 */ /* 0x002364000c1e1900 */
[----:B-12---:R-:W-:Y:S02]  /*64e0*/  @!P3 MOV R26, UR4 ;  /* 0x00000004001abc02 */ /* 0x006fe40008000f00 */
.L_x_94:
[----:B------:R-:W-:Y:S05]  /*64f0*/  @!P4 BRA `(.L_x_95) ;  /* 0x000000000024c947 */ /* 0x000fea0003800000 */
[----:B------:R-:W-:Y:S01]  /*6500*/  ISETP.NE.U32.AND P3, PT, R40, RZ, PT ;  /* 0x000000ff2800720c */ /* 0x000fe20003f65070 */
[----:B------:R-:W1:Y:S03]  /*6510*/  LDCU.64 UR4, c[0x0][0x358] ;  /* 0x00006b00ff0477ac */ /* 0x000e660008000a00 */
[----:B------:R-:W-:Y:S11]  /*6520*/  ISETP.NE.AND.EX P3, PT, R41, RZ, PT, P3 ;  /* 0x000000ff2900720c */ /* 0x000ff60003f65330 */
[----:B------:R-:W-:Y:S02]  /*6530*/  @!UPT UIADD3 URZ, UPT, UPT, URZ, URZ, URZ ;  /* 0x000000fffffff290 */ /* 0x000fe4000fffe0ff */
[----:B------:R-:W2:Y:S01]  /*6540*/  @P3 LDC.64 R2, c[0x0][0x8a8] ;  /* 0x00022a00ff023b82 */ /* 0x000ea20000000a00 */
[----:B------:R-:W-:Y:S04]  /*6550*/  @P3 IMAD R0, R42, UR60, RZ ;  /* 0x0000003c2a003c24 */ /* 0x000fe8000f8e02ff */
[----:B--2---:R-:W-:Y:S05]  /*6560*/  @P3 IMAD.WIDE R2, R0, 0x4, R2 ;  /* 0x0000000400023825 */ /* 0x004fea00078e0202 */
[----:B-1---5:R1:W5:Y:S02]  /*6570*/  @P3 LDG.E R24, desc[UR4][R2.64] ;  /* 0x0000000402183981 */ /* 0x022364000c1e1900 */
[----:B-1----:R-:W2:Y:S02]  /*6580*/  @!P3 LDC R24, c[0x0][0x8a0] ;  /* 0x00022800ff18bb82 */ /* 0x002ea40000000800 */
.L_x_95:
[----:B-----5:R-:W-:Y:S01]  /*6590*/  FSETP.NEU.AND P3, PT, R26, RZ, PT ;  /* 0x000000ff1a00720b */ /* 0x020fe20003f6d000 */
[----:B------:R-:W-:Y:S01]  /*65a0*/  IMAD.U32 R2, RZ, RZ, UR45 ;  /* 0x0000002dff027e24 */ /* 0x000fe2000f8e00ff */
[----:B------:R-:W-:Y:S01]  /*65b0*/  SEL R5, RZ, 0xffffffff, P2 ;  /* 0xffffffffff057807 */ /* 0x000fe20001000000 */
[----:B------:R-:W-:Y:S01]  /*65c0*/  ULOP3.LUT UR4, UR53, 0x1, URZ, 0x3c, !UPT ;  /* 0x0000000135047892 */ /* 0x000fe2000f8e3cff */
[----:B------:R-:W-:Y:S01]  /*65d0*/  @P1 LOP3.LUT P2, RZ, R45, 0xff, RZ, 0xc0, !PT ;  /* 0x000000ff2dff1812 */ /* 0x000fe2000784c0ff */
[----:B------:R-:W-:Y:S01]  /*65e0*/  BSSY B1, `(.L_x_96) ;  /* 0x000003d000017945 */ /* 0x000fe20003800000 */
[----:B------:R-:W-:Y:S01]  /*65f0*/  @P1 SEL R0, RZ, 0xffffffff, P3 ;  /* 0xffffffffff001807 */ /* 0x000fe20001800000 */
[----:B------:R-:W-:Y:S01]  /*6600*/  IMAD.MOV.U32 R65, RZ, RZ, 0x1 ;  /* 0x00000001ff417424 */ /* 0x000fe200078e00ff */
[----:B------:R-:W-:Y:S01]  /*6610*/  LEA R2, R2, UR43, 0x3 ;  /* 0x0000002b02027c11 */ /* 0x000fe2000f8e18ff */
[----:B------:R-:W-:Y:S01]  /*6620*/  IMAD.U32 R63, RZ, RZ, UR4 ;  /* 0x00000004ff3f7e24 */ /* 0x000fe2000f8e00ff */
[----:B------:R-:W-:Y:S01]  /*6630*/  @P0 SEL R0, R5, R0, !P2 ;  /* 0x0000000005000207 */ /* 0x000fe20005000000 */
[----:B------:R-:W-:Y:S01]  /*6640*/  IMAD.U32 R64, RZ, RZ, UR45 ;  /* 0x0000002dff407e24 */ /* 0x000fe2000f8e00ff */
[----:B------:R-:W-:Y:S02]  /*6650*/  LEA R27, R22, UR43, 0x3 ;  /* 0x0000002b161b7c11 */ /* 0x000fe4000f8e18ff */
[----:B------:R-:W-:Y:S02]  /*6660*/  CS2R R38, SRZ ;  /* 0x0000000000267805 */ /* 0x000fe4000001ff00 */
[----:B------:R-:W-:Y:S02]  /*6670*/  @P1 LOP3.LUT R0, R0, 0x1, RZ, 0xc0, !PT ;  /* 0x0000000100001812 */ /* 0x000fe400078ec0ff */
[----:B------:R-:W-:Y:S02]  /*6680*/  CS2R R36, SRZ ;  /* 0x0000000000247805 */ /* 0x000fe4000001ff00 */
[----:B------:R-:W-:Y:S02]  /*6690*/  SHF.L.U32 R3, R53, 0x1f, RZ ;  /* 0x0000001f35037819 */ /* 0x000fe400000006ff */
[----:B------:R-:W-:Y:S02]  /*66a0*/  CS2R R30, SRZ ;  /* 0x00000000001e7805 */ /* 0x000fe4000001ff00 */
[----:B------:R-:W-:Y:S02]  /*66b0*/  ISETP.NE.U32.OR P5, PT, R0, 0x1, !P1 ;  /* 0x000000010000780c */ /* 0x000fe40004fa5470 */
[----:B------:R-:W-:Y:S02]  /*66c0*/  CS2R R28, SRZ ;  /* 0x00000000001c7805 */ /* 0x000fe4000001ff00 */
[----:B------:R-:W-:Y:S02]  /*66d0*/  PLOP3.LUT P2, PT, PT, PT, UP1, 0x80, 0x8 ;  /* 0x000000000008781c */ /* 0x000fe40003f4f018 */
[----:B------:R-:W-:Y:S02]  /*66e0*/  LEA.HI R25, R22, R22, RZ, 0x1 ;  /* 0x0000001616197211 */ /* 0x000fe400078f08ff */
[----:B------:R-:W-:Y:S02]  /*66f0*/  LOP3.LUT P4, R50, R45, 0xff, RZ, 0xc0, !PT ;  /* 0x000000ff2d327812 */ /* 0x000fe4000788c0ff */
[----:B------:R-:W-:Y:S02]  /*6700*/  SEL R4, RZ, 0xffffffff, P3 ;  /* 0xffffffffff047807 */ /* 0x000fe40001800000 */
[----:B------:R-:W-:Y:S02]  /*6710*/  P2R R61, PR, RZ, 0x20 ;  /* 0x00000020ff3d7803 */ /* 0x000fe40000000000 */
[----:B------:R-:W-:Y:S03]  /*6720*/  @P5 SHF.L.U32 R0, R63, 0x1f, RZ ;  /* 0x0000001f3f005819 */ /* 0x000fe600000006ff */
[----:B------:R-:W-:Y:S01]  /*6730*/  @P2 SEL R4, R5, R4, !P4 ;  /* 0x0000000405042207 */ /* 0x000fe20006000000 */
[----:B------:R1:W3:Y:S03]  /*6740*/  @P5 SYNCS.PHASECHK.TRANS64.TRYWAIT P1, [R2+URZ+0x30], R0 ;  /* 0x00003000020055a7 */ /* 0x0002e600080211ff */
[----:B------:R-:W-:Y:S04]  /*6750*/  LOP3.LUT R4, R4, 0x1, RZ, 0xc0, !PT ;  /* 0x0000000104047812 */ /* 0x000fe800078ec0ff */
[----:B------:R-:W-:Y:S04]  /*6760*/  ISETP.NE.U32.AND P2, PT, R4, 0x1, PT ;  /* 0x000000010400780c */ /* 0x000fe80003f45070 */
[----:B------:R-:W-:Y:S01]  /*6770*/  P2R R66, PR, RZ, 0x4 ;  /* 0x00000004ff427803 */ /* 0x000fe20000000000 */
[----:B------:R4:W2:Y:S01]  /*6780*/  SYNCS.PHASECHK.TRANS64.TRYWAIT P0, [R27+URZ+0x90], R3 ;  /* 0x000090031b0075a7 */ /* 0x0008a200080011ff */
[C---:B-1----:R-:W-:Y:S01]  /*6790*/  IMAD.SHL.U32 R0, R25.reuse, 0x20, RZ ;  /* 0x0000002019007824 */ /* 0x042fe200078e00ff */
[----:B------:R-:W-:Y:S04]  /*67a0*/  LOP3.LUT R25, R25, 0xffe, RZ, 0xc0, !PT ;  /* 0x00000ffe19197812 */ /* 0x000fe800078ec0ff */
[----:B------:R-:W-:Y:S01]  /*67b0*/  LOP3.LUT R0, R0, 0xffffffc0, RZ, 0xc0, !PT ;  /* 0xffffffc000007812 */ /* 0x000fe200078ec0ff */
[----:B------:R-:W-:Y:S04]  /*67c0*/  IMAD.IADD R25, R22, 0x1, -R25 ;  /* 0x0000000116197824 */ /* 0x000fe800078e0a19 */
[----:B------:R-:W-:Y:S04]  /*67d0*/  IMAD.IADD R0, R23, 0x1, R0 ;  /* 0x0000000117007824 */ /* 0x000fe800078e0200 */
[----:B------:R-:W-:Y:S01]  /*67e0*/  IMAD R25, R25, 0x100000, R0 ;  /* 0x0010000019197824 */ /* 0x000fe200078e0200 */
[----:B---3--:R-:W-:Y:S01]  /*67f0*/  @P5 SEL R65, RZ, 0x1, !P1 ;  /* 0x00000001ff415807 */ /* 0x008fe20004800000 */
[----:B----4-:R-:W-:Y:S06]  /*6800*/  @!P5 BRA `(.L_x_97) ;  /* 0x000000000068d947 */ /* 0x010fec0003800000 */
[----:B------:R-:W-:Y:S01]  /*6810*/  HFMA2 R31, -RZ, RZ, 0, 0 ;  /* 0x00000000ff1f7431 */ /* 0x000fe200000001ff */
[----:B------:R-:W-:Y:S01]  /*6820*/  ISETP.NE.AND P1, PT, R65, RZ, PT ;  /* 0x000000ff4100720c */ /* 0x000fe20003f25270 */
[----:B------:R-:W-:Y:S01]  /*6830*/  IMAD.U32 R0, RZ, RZ, UR45 ;  /* 0x0000002dff007e24 */ /* 0x000fe2000f8e00ff */
[----:B------:R-:W-:Y:S11]  /*6840*/  BSSY B0, `(.L_x_98) ;  /* 0x0000005000007945 */ /* 0x000ff60003800000 */
[----:B------:R-:W-:Y:S05]  /*6850*/  @P1 BRA `(.L_x_99) ;  /* 0x00000000000c1947 */ /* 0x000fea0003800000 */
[----:B------:R-:W-:Y:S04]  /*6860*/  SHF.L.U32 R4, R63, 0x1f, RZ ;  /* 0x0000001f3f047819 */ /* 0x000fe800000006ff */
[----:B------:R-:W1:Y:S02]  /*6870*/  SYNCS.PHASECHK.TRANS64.TRYWAIT P1, [R2+URZ+0x30], R4 ;  /* 0x00003004020075a7 */ /* 0x000e6400080211ff */
[----:B-1----:R-:W-:Y:S05]  /*6880*/  @!P1 BRA `(.L_x_100) ;  /* 0x0000001c00a09947 */ /* 0x002fea0003800000 */
.L_x_99:
[----:B------:R-:W-:Y:S05]  /*6890*/  BSYNC B0 ;  /* 0x0000000000007941 */ /* 0x000fea0003800000 */
.L_x_98:
[----:B------:R-:W-:Y:S01]  /*68a0*/  ISETP.NE.AND P1, PT, R66, RZ, PT ;  /* 0x000000ff4200720c */ /* 0x000fe20003f25270 */
[----:B------:R-:W-:Y:S01]  /*68b0*/  IMAD.MOV.U32 R30, RZ, RZ, RZ ;  /* 0x000000ffff1e7224 */ /* 0x000fe200078e00ff */
[----:B------:R-:W-:Y:S02]  /*68c0*/  CS2R R28, SRZ ;  /* 0x00000000001c7805 */ /* 0x000fe4000001ff00 */
[----:B------:R-:W-:Y:S02]  /*68d0*/  CS2R R38, SRZ ;  /* 0x0000000000267805 */ /* 0x000fe4000001ff00 */
[----:B------:R-:W-:Y:S07]  /*68e0*/  CS2R R36, SRZ ;  /* 0x0000000000247805 */ /* 0x000fee000001ff00 */
[----:B-1----:R-:W-:Y:S01]  /*68f0*/  @P1 IMAD R2, R0, 0x800, R44 ;  /* 0x0000080000021824 */ /* 0x002fe200078e022c */
[----:B------:R-:W-:Y:S05]  /*6900*/  @P1 WARPSYNC.ALL ;  /* 0x0000000000001948 */ /* 0x000fea0003800000 */
[----:B------:R-:W-:Y:S01]  /*6910*/  @P1 LEA R2, R2, UR43, 0x1 ;  /* 0x0000002b02021c11 */ /* 0x000fe2000f8e08ff */
[----:B------:R-:W-:Y:S04]  /*6920*/  UIADD3 UR4, UPT, UPT, UR45, 0x1, URZ ;  /* 0x000000012d047890 */ /* 0x000fe8000fffe0ff */
[----:B------:R1:W3:Y:S01]  /*6930*/  @P1 LDSM.16.M88.4 R28, [R2+0x200] ;  /* 0x00020000021c183b */ /* 0x0002e20000000200 */
[----:B------:R-:W-:Y:S01]  /*6940*/  UISETP.NE.AND UP0, UPT, UR4, 0x3, UPT ;  /* 0x000000030400788c */ /* 0x000fe2000bf05270 */
[----:B------:R-:W-:Y:S03]  /*6950*/  @P1 IMAD R0, R54, 0x2, R2 ;  /* 0x0000000236001824 */ /* 0x000fe600078e0202 */
[----:B------:R-:W-:Y:S02]  /*6960*/  USEL UR5, URZ, 0x1, UP0 ;  /* 0x00000001ff057887 */ /* 0x000fe40008000000 */
[----:B------:R1:W4:Y:S01]  /*6970*/  @P1 LDSM.16.M88.4 R36, [R0+0x200] ;  /* 0x000200000024183b */ /* 0x0003220000000200 */
[----:B------:R-:W-:Y:S03]  /*6980*/  USEL UR4, UR4, URZ, UP0 ;  /* 0x000000ff04047287 */ /* 0x000fe60008000000 */
[----:B------:R-:W-:Y:S03]  /*6990*/  LOP3.LUT R63, R63, UR5, RZ, 0x3c, !PT ;  /* 0x000000053f3f7c12 */ /* 0x000fe6000f8e3cff */
[----:B------:R-:W-:Y:S02]  /*69a0*/  IMAD.U32 R64, RZ, RZ, UR4 ;  /* 0x00000004ff407e24 */ /* 0x000fe4000f8e00ff */
.L_x_97:
[----:B------:R-:W-:Y:S05]  /*69b0*/  BSYNC B1 ;  /* 0x0000000000017941 */ /* 0x000fea0003800000 */
.L_x_96:
[----:B-1----:R-:W-:Y:S04]  /*69c0*/  SHF.R.U32.HI R0, RZ, 0x15, R25 ;  /* 0x00000015ff007819 */ /* 0x002fe80000011619 */
[----:B------:R-:W-:Y:S01]  /*69d0*/  LOP3.LUT P1, RZ, R0, 0x3, R46, 0x48, !PT ;  /* 0x0000000300ff7812 */ /* 0x000fe2000782482e */
[----:B------:R-:W-:Y:S01]  /*69e0*/  @!UPT UIADD3 URZ, UPT, UPT, URZ, URZ, URZ ;  /* 0x000000fffffff290 */ /* 0x000fe2000fffe0ff */
[----:B--2---:R-:W-:Y:S11]  /*69f0*/  @P0 BRA `(.L_x_101) ;  /* 0x0000000000080947 */ /* 0x004ff60003800000 */
[----:B------:R-:W1:Y:S02]  /*6a00*/  SYNCS.PHASECHK.TRANS64.TRYWAIT P0, [R27+URZ+0x90], R3 ;  /* 0x000090031b0075a7 */ /* 0x000e6400080011ff */
[----:B-1----:R-:W-:Y:S05]  /*6a10*/  @!P0 BRA `(.L_x_102) ;  /* 0x0000001c00508947 */ /* 0x002fea0003800000 */
.L_x_101:
[----:B------:R-:W-:Y:S05]  /*6a20*/  @!P1 BRA `(.L_x_103) ;  /* 0x0000000000409947 */ /* 0x000fea0003800000 */
[----:B------:R-:W2:Y:S01]  /*6a30*/  LDCU.64 UR8, c[0x4][0x70] ;  /* 0x01000e00ff0877ac */ /* 0x000ea20008000a00 */
[----:B-1----:R-:W-:Y:S01]  /*6a40*/  MOV R3, 0x0 ;  /* 0x0000000000037802 */ /* 0x002fe20000000f00 */
[----:B------:R-:W-:Y:S02]  /*6a50*/  HFMA2 R12, -RZ, RZ, 0, 5.9604644775390625e-08 ;  /* 0x00000001ff0c7431 */ /* 0x000fe400000001ff */
[----:B------:R-:W-:Y:S02]  /*6a60*/  IMAD.MOV.U32 R8, RZ, RZ, 0x192 ;  /* 0x00000192ff087424 */ /* 0x000fe400078e00ff */
[----:B------:R-:W-:Y:S01]  /*6a70*/  IMAD.MOV.U32 R13, RZ, RZ, RZ ;  /* 0x000000ffff0d7224 */ /* 0x000fe200078e00ff */
[----:B------:R-:W1:Y:S01]  /*6a80*/  LDCU.64 UR6, c[0x4][0x78] ;  /* 0x01000f00ff0677ac */ /* 0x000e620008000a00 */
[----:B------:R-:W3:Y:S01]  /*6a90*/  LDC.64 R2, c[0x4][R3] ;  /* 0x0100000003027b82 */ /* 0x000ee20000000a00 */
[----:B------:R-:W5:Y:S01]  /*6aa0*/  LDCU.64 UR4, c[0x4][0x10] ;  /* 0x01000200ff0477ac */ /* 0x000f620008000a00 */
[----:B--2---:R-:W-:Y:S01]  /*6ab0*/  MOV R5, UR9 ;  /* 0x0000000900057c02 */ /* 0x004fe20008000f00 */
[----:B------:R-:W-:Y:S01]  /*6ac0*/  IMAD.U32 R4, RZ, RZ, UR8 ;  /* 0x00000008ff047e24 */ /* 0x000fe2000f8e00ff */
[----:B-1----:R-:W-:Y:S01]  /*6ad0*/  MOV R7, UR7 ;  /* 0x0000000700077c02 */ /* 0x002fe20008000f00 */
[----:B------:R-:W-:Y:S01]  /*6ae0*/  IMAD.U32 R6, RZ, RZ, UR6 ;  /* 0x00000006ff067e24 */ /* 0x000fe2000f8e00ff */
[----:B-----5:R-:W-:Y:S01]  /*6af0*/  MOV R11, UR5 ;  /* 0x00000005000b7c02 */ /* 0x020fe20008000f00 */
[----:B------:R-:W-:Y:S02]  /*6b00*/  IMAD.U32 R10, RZ, RZ, UR4 ;  /* 0x00000004ff0a7e24 */ /* 0x000fe4000f8e00ff */
[----:B------:R-:W-:Y:S07]  /*6b10*/  LEPC R20, `(.L_x_103) ;  /* 0x000000001014794e */ /* 0x000fee0000000000 */
[----:B---34-:R-:W-:Y:S05]  /*6b20*/  CALL.ABS.NOINC R2 ;  /* 0x0000000002007343 */ /* 0x018fea0003c00000 */
.L_x_103:
[----:B------:R-:W-:Y:S05]  /*6b30*/  WARPSYNC.ALL ;  /* 0x0000000000007948 */ /* 0x000fea0003800000 */
[----:B------:R-:W-:Y:S01]  /*6b40*/  R2UR UR4, R25 ;  /* 0x00000000190472ca */ /* 0x000fe200000e0000 */
[----:B-1-3--:R-:W-:Y:S01]  /*6b50*/  HADD2.F32 R3, -RZ, R28.H0_H0 ;  /* 0x2000001cff037230 */ /* 0x00afe20000004100 */
[----:B------:R-:W-:Y:S01]  /*6b60*/  SHF.L.U32 R62, R54, 0x1, RZ ;  /* 0x00000001363e7819 */ /* 0x000fe200000006ff */
[----:B------:R-:W-:Y:S01]  /*6b70*/  HADD2.F32 R20, -RZ, R30.H0_H0 ;  /* 0x2000001eff147230 */ /* 0x000fe20000004100 */
[----:B------:R-:W-:Y:S01]  /*6b80*/  ISETP.NE.AND P0, PT, R55, RZ, PT ;  /* 0x000000ff3700720c */ /* 0x000fe20003f05270 */
[----:B------:R-:W-:Y:S08]  /*6b90*/  BSSY.RECONVERGENT B0, `(.L_x_104) ;  /* 0x000004e000007945 */ /* 0x000ff00003800200 */
[----:B------:R-:W1:Y:S02]  /*6ba0*/  LDTM.16dp256bit.x4 R4, tmem[UR4] ;  /* 0x00000004000479ee */ /* 0x000e640008120000 */
[C---:B-1----:R-:W-:Y:S01]  /*6bb0*/  FMUL R0, R24.reuse, R4 ;  /* 0x0000000418007220 */ /* 0x042fe20000400000 */
[----:B------:R-:W-:Y:S02]  /*6bc0*/  HADD2.F32 R4, -RZ, R28.H1_H1 ;  /* 0x3000001cff047230 */ /* 0x000fe40000004100 */
[----:B------:R-:W-:Y:S01]  /*6bd0*/  FMUL R2, R24, R5 ;  /* 0x0000000518027220 */ /* 0x000fe20000400000 */
[--C-:B------:R-:W-:Y:S02]  /*6be0*/  HADD2.F32 R5, -RZ, R29.reuse.H0_H0 ;  /* 0x2000001dff057230 */ /* 0x100fe40000004100 */
[----:B------:R-:W-:Y:S01]  /*6bf0*/  FFMA R0, R26, R3, R0 ;  /* 0x000000031a007223 */ /* 0x000fe20000000000 */
[----:B------:R-:W-:Y:S01]  /*6c00*/  FMUL R3, R24, R6 ;  /* 0x0000000618037220 */ /* 0x000fe20000400000 */
[----:B------:R-:W-:Y:S02]  /*6c10*/  HADD2.F32 R6, -RZ, R29.H1_H1 ;  /* 0x3000001dff067230 */ /* 0x000fe40000004100 */
[----:B------:R-:W-:Y:S01]  /*6c20*/  FFMA R2, R26, R4, R2 ;  /* 0x000000041a027223 */ /* 0x000fe20000000002 */
[----:B------:R-:W-:Y:S01]  /*6c30*/  FMUL R7, R24, R7 ;  /* 0x0000000718077220 */ /* 0x000fe20000400000 */
[----:B------:R-:W-:Y:S01]  /*6c40*/  FFMA R3, R26, R5, R3 ;  /* 0x000000051a037223 */ /* 0x000fe20000000003 */
[C---:B------:R-:W-:Y:S01]  /*6c50*/  FMUL R4, R24.reuse, R8 ;  /* 0x0000000818047220 */ /* 0x040fe20000400000 */
[----:B------:R-:W-:Y:S01]  /*6c60*/  FMUL R5, R24, R9 ;  /* 0x0000000918057220 */ /* 0x000fe20000400000 */
[----:B------:R-:W-:Y:S01]  /*6c70*/  F2FP.F16.F32.PACK_AB R32, R2, R0 ;  /* 0x000000000220723e */ /* 0x000fe200000000ff */
[C---:B------:R-:W-:Y:S01]  /*6c80*/  FFMA R7, R26.reuse, R6, R7 ;  /* 0x000000061a077223 */ /* 0x040fe20000000007 */
[----:B------:R-:W-:Y:S02]  /*6c90*/  HADD2.F32 R0, -RZ, R30.H1_H1 ;  /* 0x3000001eff007230 */ /* 0x000fe40000004100 */
[----:B------:R-:W-:Y:S01]  /*6ca0*/  FFMA R4, R26, R20, R4 ;  /* 0x000000141a047223 */ /* 0x000fe20000000004 */
[--C-:B------:R-:W-:Y:S02]  /*6cb0*/  HADD2.F32 R2, -RZ, R31.reuse.H0_H0 ;  /* 0x2000001fff027230 */ /* 0x100fe40000004100 */
[----:B------:R-:W-:Y:S01]  /*6cc0*/  FMUL R6, R24, R10 ;  /* 0x0000000a18067220 */ /* 0x000fe20000400000 */
[----:B------:R-:W-:Y:S01]  /*6cd0*/  F2FP.F16.F32.PACK_AB R33, R7, R3 ;  /* 0x000000030721723e */ /* 0x000fe200000000ff */
[----:B------:R-:W-:Y:S02]  /*6ce0*/  HADD2.F32 R3, -RZ, R31.H1_H1 ;  /* 0x3000001fff037230 */ /* 0x000fe40000004100 */
[----:B------:R-:W-:Y:S01]  /*6cf0*/  FFMA R5, R26, R0, R5 ;  /* 0x000000001a057223 */ /* 0x000fe20000000005 */
[C---:B------:R-:W-:Y:S01]  /*6d00*/  FMUL R11, R24.reuse, R11 ;  /* 0x0000000b180b7220 */ /* 0x040fe20000400000 */
[--C-:B----4-:R-:W-:Y:S02]  /*6d10*/  HADD2.F32 R7, -RZ, R36.reuse.H0_H0 ;  /* 0x20000024ff077230 */ /* 0x110fe40000004100 */
[C---:B------:R-:W-:Y:S01]  /*6d20*/  FMUL R8, R24.reuse, R12 ;  /* 0x0000000c18087220 */ /* 0x040fe20000400000 */
[----:B------:R-:W-:Y:S02]  /*6d30*/  HADD2.F32 R0, -RZ, R36.H1_H1 ;  /* 0x30000024ff007230 */ /* 0x000fe40000004100 */
[----:B------:R-:W-:Y:S01]  /*6d40*/  FMUL R9, R24, R13 ;  /* 0x0000000d18097220 */ /* 0x000fe20000400000 */
[C---:B------:R-:W-:Y:S01]  /*6d50*/  FFMA R6, R26.reuse, R2, R6 ;  /* 0x000000021a067223 */ /* 0x040fe20000000006 */
[C---:B------:R-:W-:Y:S01]  /*6d60*/  FFMA R11, R26.reuse, R3, R11 ;  /* 0x000000031a0b7223 */ /* 0x040fe2000000000b */
[C---:B------:R-:W-:Y:S01]  /*6d70*/  FFMA R8, R26.reuse, R7, R8 ;  /* 0x000000071a087223 */ /* 0x040fe20000000008 */
[----:B------:R-:W-:Y:S01]  /*6d80*/  FFMA R9, R26, R0, R9 ;  /* 0x000000001a097223 */ /* 0x000fe20000000009 */
[--C-:B------:R-:W-:Y:S02]  /*6d90*/  HADD2.F32 R2, -RZ, R37.reuse.H0_H0 ;  /* 0x20000025ff027230 */ /* 0x100fe40000004100 */
[C---:B------:R-:W-:Y:S01]  /*6da0*/  FMUL R10, R24.reuse, R14 ;  /* 0x0000000e180a7220 */ /* 0x040fe20000400000 */
[----:B------:R-:W-:Y:S02]  /*6db0*/  HADD2.F32 R0, -RZ, R37.H1_H1 ;  /* 0x30000025ff007230 */ /* 0x000fe40000004100 */
[----:B------:R-:W-:Y:S01]  /*6dc0*/  FMUL R15, R24, R15 ;  /* 0x0000000f180f7220 */ /* 0x000fe20000400000 */
[----:B------:R-:W-:Y:S01]  /*6dd0*/  F2FP.F16.F32.PACK_AB R34, R5, R4 ;  /* 0x000000040522723e */ /* 0x000fe200000000ff */
[----:B------:R-:W-:Y:S01]  /*6de0*/  FFMA R10, R26, R2, R10 ;  /* 0x000000021a0a7223 */ /* 0x000fe2000000000a */
[----:B------:R-:W-:Y:S01]  /*6df0*/  FMUL R12, R24, R16 ;  /* 0x00000010180c7220 */ /* 0x000fe20000400000 */
[----:B------:R-:W-:Y:S01]  /*6e00*/  FFMA R15, R26, R0, R15 ;  /* 0x000000001a0f7223 */ /* 0x000fe2000000000f */
[--C-:B------:R-:W-:Y:S01]  /*6e10*/  HADD2.F32 R0, -RZ, R38.reuse.H0_H0 ;  /* 0x20000026ff007230 */ /* 0x100fe20000004100 */
[----:B------:R-:W-:Y:S01]  /*6e20*/  MOV R5, UR45 ;  /* 0x0000002d00057c02 */ /* 0x000fe20008000f00 */
[----:B------:R-:W-:Y:S02]  /*6e30*/  HADD2.F32 R2, -RZ, R38.H1_H1 ;  /* 0x30000026ff027230 */ /* 0x000fe40000004100 */
[C---:B------:R-:W-:Y:S01]  /*6e40*/  FMUL R13, R24.reuse, R17 ;  /* 0x00000011180d7220 */ /* 0x040fe20000400000 */
[--C-:B------:R-:W-:Y:S02]  /*6e50*/  HADD2.F32 R3, -RZ, R39.reuse.H0_H0 ;  /* 0x20000027ff037230 */ /* 0x100fe40000004100 */
[C---:B------:R-:W-:Y:S01]  /*6e60*/  FMUL R14, R24.reuse, R18 ;  /* 0x00000012180e7220 */ /* 0x040fe20000400000 */
[----:B------:R-:W-:Y:S02]  /*6e70*/  HADD2.F32 R4, -RZ, R39.H1_H1 ;  /* 0x30000027ff047230 */ /* 0x000fe40000004100 */
[----:B------:R-:W-:Y:S01]  /*6e80*/  FMUL R19, R24, R19 ;  /* 0x0000001318137220 */ /* 0x000fe20000400000 */
[C---:B------:R-:W-:Y:S01]  /*6e90*/  FFMA R12, R26.reuse, R0, R12 ;  /* 0x000000001a0c7223 */ /* 0x040fe2000000000c */
[----:B------:R-:W-:Y:S01]  /*6ea0*/  LEA R5, R5, R44, 0xb ;  /* 0x0000002c05057211 */ /* 0x000fe200078e58ff */
[C---:B------:R-:W-:Y:S01]  /*6eb0*/  FFMA R13, R26.reuse, R2, R13 ;  /* 0x000000021a0d7223 */ /* 0x040fe2000000000d */
[C---:B------:R-:W-:Y:S01]  /*6ec0*/  FFMA R14, R26.reuse, R3, R14 ;  /* 0x000000031a0e7223 */ /* 0x040fe2000000000e */
[----:B------:R-:W-:Y:S01]  /*6ed0*/  FFMA R19, R26, R4, R19 ;  /* 0x000000041a137223 */ /* 0x000fe20000000013 */
[----:B------:R-:W-:Y:S02]  /*6ee0*/  F2FP.F16.F32.PACK_AB R35, R11, R6 ;  /* 0x000000060b23723e */ /* 0x000fe400000000ff */
[----:B------:R-:W-:Y:S02]  /*6ef0*/  LEA R5, R5, UR43, 0x1 ;  /* 0x0000002b05057c11 */ /* 0x000fe4000f8e08ff */
[----:B------:R-:W-:Y:S02]  /*6f00*/  F2FP.F16.F32.PACK_AB R8, R9, R8 ;  /* 0x000000080908723e */ /* 0x000fe400000000ff */
[----:B------:R-:W-:Y:S01]  /*6f10*/  F2FP.F16.F32.PACK_AB R9, R15, R10 ;  /* 0x0000000a0f09723e */ /* 0x000fe200000000ff */
[----:B------:R1:W-:Y:S01]  /*6f20*/  STSM.16.M88.4 [R5+0x200], R32 ;  /* 0x0002002005007844 */ /* 0x0003e20000000200 */
[----:B------:R-:W-:Y:S02]  /*6f30*/  F2FP.F16.F32.PACK_AB R10, R13, R12 ;  /* 0x0000000c0d0a723e */ /* 0x000fe400000000ff */
[----:B------:R-:W-:Y:S02]  /*6f40*/  F2FP.F16.F32.PACK_AB R11, R19, R14 ;  /* 0x0000000e130b723e */ /* 0x000fe400000000ff */
[----:B------:R-:W-:Y:S05]  /*6f50*/  IADD3 R0, PT, PT, R62, 0x200, R5 ;  /* 0x000002003e007810 */ /* 0x000fea0007ffe005 */
[----:B------:R1:W-:Y:S01]  /*6f60*/  STSM.16.M88.4 [R0], R8 ;  /* 0x0000000800007844 */ /* 0x0003e20000000200 */
[----:B------:R-:W-:Y:S01]  /*6f70*/  @!PT LDS RZ, [RZ] ;  /* 0x00000000fffff984 */ /* 0x000fe20000000800 */
[----:B------:R-:W-:Y:S01]  /*6f80*/  @!PT LDS RZ, [RZ] ;  /* 0x00000000fffff984 */ /* 0x000fe20000000800 */
[----:B------:R-:W-:Y:S01]  /*6f90*/  @!PT LDS RZ, [RZ] ;  /* 0x00000000fffff984 */ /* 0x000fe20000000800 */
[----:B------:R-:W-:Y:S01]  /*6fa0*/  @!PT LDS RZ, [RZ] ;  /* 0x00000000fffff984 */ /* 0x000fe20000000800 */
[----:B------:R2:W-:Y:S07]  /*6fb0*/  MEMBAR.ALL.CTA ;  /* 0x0000000000007992 */ /* 0x0005ee0000008000 */
[----:B--2---:R-:W2:Y:S02]  /*6fc0*/  FENCE.VIEW.ASYNC.S ;  /* 0x00000000000073c6 */ /* 0x004ea40000000000 */
[----:B--2---:R-:W-:Y:S06]  /*6fd0*/  BAR.SYNC.DEFER_BLOCKING 0x1, 0x80 ;  /* 0x0042000000007b1d */ /* 0x004fec0000010000 */
[----:B------:R-:W-:Y:S05]  /*6fe0*/  @P0 BRA `(.L_x_105) ;  /* 0x0000000000200947 */ /* 0x000fea0003800000 */
[----:B------:R-:W2:Y:S01]  /*6ff0*/  LDCU.64 UR6, c[0x0][0x348] ;  /* 0x00006900ff0677ac */ /* 0x000ea20008000a00 */
[----:B------:R-:W-:Y:S01]  /*7000*/  ULEA UR5, UR45, UR43, 0xc ;  /* 0x0000002b2d057291 */ /* 0x000fe2000f8e60ff */
[----:B------:R-:W-:Y:S03]  /*7010*/  UMOV UR51, UR60 ;  /* 0x0000003c00337c82 */ /* 0x000fe60008000000 */
[----:B------:R-:W-:Y:S02]  /*7020*/  UIADD3 UR48, UPT, UPT, UR5, 0x200, URZ ;  /* 0x0000020005307890 */ /* 0x000fe4000fffe0ff */
[----:B--2---:R-:W-:Y:S04]  /*7030*/  UIADD3 UR4, UP0, UPT, UR6, 0x680, URZ ;  /* 0x0000068006047890 */ /* 0x004fe8000ff1e0ff */
[----:B------:R-:W-:Y:S09]  /*7040*/  UIADD3.X UR5, UPT, UPT, URZ, UR7, URZ, UP0, !UPT ;  /* 0x00000007ff057290 */ /* 0x000ff200087fe4ff */
[----:B------:R2:W-:Y:S02]  /*7050*/  UTMASTG.3D [UR48], [UR4] ;  /* 0x00000030040073b5 */ /* 0x0005e40008010000 */
[----:B--2---:R0:W-:Y:S02]  /*7060*/  UTMACMDFLUSH ;  /* 0x00000000000079b7 */ /* 0x0041e40000000000 */
.L_x_105:
[----:B------:R-:W-:Y:S05]  /*7070*/  BSYNC.RECONVERGENT B0 ;  /* 0x0000000000007941 */ /* 0x000fea0003800200 */
.L_x_104:
[----:B------:R-:W-:Y:S01]  /*7080*/  UIADD3 UR46, UPT, UPT, UR45, 0x1, URZ ;  /* 0x000000012d2e7890 */ /* 0x000fe2000fffe0ff */
[----:B------:R-:W-:Y:S03]  /*7090*/  BSSY.RECONVERGENT B0, `(.L_x_106) ;  /* 0x0000005000007945 */ /* 0x000fe60003800200 */
[----:B------:R-:W-:Y:S04]  /*70a0*/  UISETP.NE.AND UP0, UPT, UR46, 0x3, UPT ;  /* 0x000000032e00788c */ /* 0x000fe8000bf05270 */
[----:B------:R-:W-:Y:S01]  /*70b0*/  USEL UR44, UR46, URZ, UP0 ;  /* 0x000000ff2e2c7287 */ /* 0x000fe20008000000 */
[----:B------:R-:W-:Y:S11]  /*70c0*/  @P0 BRA `(.L_x_107) ;  /* 0x0000000000040947 */ /* 0x000ff60003800000 */
[----:B------:R-:W-:Y:S04]  /*70d0*/  DEPBAR.LE SB0, 0x1 ;  /* 0x000080400000791a */ /* 0x000fe80000000000 */
.L_x_107:
[----:B------:R-:W-:Y:S05]  /*70e0*/  BSYNC.RECONVERGENT B0 ;  /* 0x0000000000007941 */ /* 0x000fea0003800200 */
.L_x_106:
[----:B------:R-:W-:Y:S01]  /*70f0*/  BAR.SYNC.DEFER_BLOCKING 0x1, 0x80 ;  /* 0x0042000000007b1d */ /* 0x000fe20000010000 */
[----:B------:R-:W-:Y:S01]  /*7100*/  ISETP.NE.AND P1, PT, R61, RZ, PT ;  /* 0x000000ff3d00720c */ /* 0x000fe20003f25270 */
[----:B------:R-:W-:Y:S01]  /*7110*/  UISETP.NE.AND UP0, UPT, UR52, URZ, UPT ;  /* 0x000000ff3400728c */ /* 0x000fe2000bf05270 */
[----:B------:R-:W-:Y:S11]  /*7120*/  LEA R2, R64, UR43, 0x3 ;  /* 0x0000002b40027c11 */ /* 0x000ff6000f8e18ff */
[----:B------:R-:W-:Y:S01]  /*7130*/  @P1 SHF.L.U32 R3, R63, 0x1f, RZ ;  /* 0x0000001f3f031819 */ /* 0x000fe200000006ff */
[----:B------:R-:W-:Y:S06]  /*7140*/  BRA.U !UP0, `(.L_x_108) ;  /* 0x0000000108247547 */ /* 0x000fec000b800000 */
[----:B------:R-:W-:Y:S01]  /*7150*/  IMAD.U32 R4, RZ, RZ, UR47 ;  /* 0x0000002fff047e24 */ /* 0x000fe2000f8e00ff */
[----:B-1----:R-:W-:Y:S01]  /*7160*/  MOV R0, UR55 ;  /* 0x0000003700007c02 */ /* 0x002fe20008000f00 */
[----:B------:R-:W-:Y:S03]  /*7170*/  UIADD3 UR4, UPT, UPT, UR47, 0x1, URZ ;  /* 0x000000012f047890 */ /* 0x000fe6000fffe0ff */
[----:B------:R-:W-:Y:S01]  /*7180*/  @P1 LEA R4, R4, UR43, 0x3 ;  /* 0x0000002b04041c11 */ /* 0x000fe2000f8e18ff */
[----:B------:R-:W-:Y:S04]  /*7190*/  UISETP.NE.AND UP0, UPT, UR4, 0x3, UPT ;  /* 0x000000030400788c */ /* 0x000fe8000bf05270 */
[----:B------:R-:W-:Y:S01]  /*71a0*/  @P1 VIADD R4, R4, 0x48 ;  /* 0x0000004804041836 */ /* 0x000fe20000000000 */
[----:B------:R-:W-:Y:S04]  /*71b0*/  USEL UR47, UR4, URZ, UP0 ;  /* 0x000000ff042f7287 */ /* 0x000fe80008000000 */
[----:B------:R-:W-:Y:S04]  /*71c0*/  @P1 PRMT R0, R0, 0x654, R4 ;  /* 0x0000065400001816 */ /* 0x000fe80000000004 */
[----:B------:R2:W-:Y:S04]  /*71d0*/  @P1 SYNCS.ARRIVE.TRANS64.RED.A1T0 RZ, [R0+URZ], RZ ;  /* 0x000000ff00ff19a7 */ /* 0x0005e800081004ff */
.L_x_108:
[----:B------:R-:W3:Y:S01]  /*71e0*/  @P1 SYNCS.PHASECHK.TRANS64.TRYWAIT P0, [R2+URZ+0x30], R3 ;  /* 0x00003003020015a7 */ /* 0x000ee200080011ff */
[----:B------:R-:W-:Y:S01]  /*71f0*/  BSSY B1, `(.L_x_109) ;  /* 0x0000013000017945 */ /* 0x000fe20003800000 */
[----:B---3--:R-:W-:Y:S03]  /*7200*/  @P1 SEL R65, RZ, 0x1, !P0 ;  /* 0x00000001ff411807 */ /* 0x008fe60004000000 */
[----:B------:R-:W-:Y:S05]  /*7210*/  @!P1 BRA `(.L_x_110) ;  /* 0x0000000000409947 */ /* 0x000fea0003800000 */
[----:B------:R-:W-:Y:S01]  /*7220*/  ISETP.NE.AND P1, PT, R66, RZ, PT ;  /* 0x000000ff4200720c */ /* 0x000fe20003f25270 */
[----:B------:R-:W-:Y:S01]  /*7230*/  BSSY B0, `(.L_x_111) ;  /* 0x0000009000007945 */ /* 0x000fe20003800000 */
[----:B------:R-:W-:Y:S11]  /*7240*/  ISETP.NE.AND P0, PT, R65, RZ, PT ;  /* 0x000000ff4100720c */ /* 0x000ff60003f05270 */
[----:B------:R-:W-:Y:S05]  /*7250*/  @P1 IMAD R3, R64, 0x800, R44 ;  /* 0x0000080040031824 */ /* 0x000fea00078e022c */
[----:B------:R-:W-:Y:S05]  /*7260*/  @P1 LEA R3, R3, UR43, 0x1 ;  /* 0x0000002b03031c11 */ /* 0x000fea000f8e08ff */
[----:B-12---:R-:W-:Y:S01]  /*7270*/  @P1 IMAD.IADD R0, R62, 0x1, R3 ;  /* 0x000000013e001824 */ /* 0x006fe200078e0203 */
[----:B------:R-:W-:Y:S06]  /*7280*/  @P0 BRA `(.L_x_112) ;  /* 0x00000000000c0947 */ /* 0x000fec0003800000 */
[----:B------:R-:W-:Y:S04]  /*7290*/  SHF.L.U32 R63, R63, 0x1f, RZ ;  /* 0x0000001f3f3f7819 */ /* 0x000fe800000006ff */
[----:B------:R-:W1:Y:S02]  /*72a0*/  SYNCS.PHASECHK.TRANS64.TRYWAIT P0, [R2+URZ+0x30], R63 ;  /* 0x0000303f020075a7 */ /* 0x000e6400080011ff */
[----:B-1----:R-:W-:Y:S05]  /*72b0*/  @!P0 BRA `(.L_x_113) ;  /* 0x00000014003c8947 */ /* 0x002fea0003800000 */
.L_x_112:
[----:B------:R-:W-:Y:S05]  /*72c0*/  BSYNC B0 ;  /* 0x0000000000007941 */ /* 0x000fea0003800000 */
.L_x_111:
[----:B------:R-:W-:Y:S11]  /*72d0*/  ISETP.NE.AND P0, PT, R66, RZ, PT ;  /* 0x000000ff4200720c */ /* 0x000ff60003f05270 */
[----:B------:R-:W-:Y:S02]  /*72e0*/  @!UPT UIADD3 URZ, UPT, UPT, URZ, URZ, URZ ;  /* 0x000000fffffff290 */ /* 0x000fe4000fffe0ff */
[----:B------:R-:W-:Y:S05]  /*72f0*/  @P0 WARPSYNC.ALL ;  /* 0x0000000000000948 */ /* 0x000fea0003800000 */
[----:B------:R3:W4:Y:S04]  /*7300*/  @P0 LDSM.16.M88.4 R28, [R3+0x200] ;  /* 0x00020000031c083b */ /* 0x0007280000000200 */
[----:B------:R3:W2:Y:S02]  /*7310*/  @P0 LDSM.16.M88.4 R36, [R0+0x200] ;  /* 0x000200000024083b */ /* 0x0006a40000000200 */
.L_x_110:
[----:B------:R-:W-:Y:S05]  /*7320*/  BSYNC B1 ;  /* 0x0000000000017941 */ /* 0x000fea0003800000 */
.L_x_109:
[----:B-123--:R-:W-:Y:S05]  /*7330*/  VIADD R0, R25, 0x20 ;  /* 0x0000002019007836 */ /* 0x00efea0000000000 */
[----:B------:R-:W-:Y:S04]  /*7340*/  SHF.R.U32.HI R0, RZ, 0x15, R0 ;  /* 0x00000015ff007819 */ /* 0x000fe80000011600 */
[----:B------:R-:W-:Y:S11]  /*7350*/  LOP3.LUT P0, RZ, R0, 0x3, R46, 0x48, !PT ;  /* 0x0000000300ff7812 */ /* 0x000ff6000780482e */
[----:B------:R-:W-:Y:S02]  /*7360*/  @!UPT UIADD3 URZ, UPT, UPT, URZ, URZ, URZ ;  /* 0x000000fffffff290 */ /* 0x000fe4000fffe0ff */
[----:B------:R-:W-:Y:S05]  /*7370*/  @!P0 BRA `(.L_x_114) ;  /* 0x0000000000408947 */ /* 0x000fea0003800000 */
[----:B------:R-:W1:Y:S01]  /*7380*/  LDCU.64 UR8, c[0x4][0x70] ;  /* 0x01000e00ff0877ac */ /* 0x000e620008000a00 */
[----:B------:R-:W-:Y:S01]  /*7390*/  MOV R3, 0x0 ;  /* 0x0000000000037802 */ /* 0x000fe20000000f00 */
[----:B------:R-:W-:Y:S02]  /*73a0*/  HFMA2 R12, -RZ, RZ, 0, 5.9604644775390625e-08 ;  /* 0x00000001ff0c7431 */ /* 0x000fe400000001ff */
[----:B------:R-:W-:Y:S02]  /*73b0*/  IMAD.MOV.U32 R8, RZ, RZ, 0x192 ;  /* 0x00000192ff087424 */ /* 0x000fe400078e00ff */
[----:B------:R-:W-:Y:S01]  /*73c0*/  IMAD.MOV.U32 R13, RZ, RZ, RZ ;  /* 0x000000ffff0d7224 */ /* 0x000fe200078e00ff */
[----:B------:R-:W2:Y:S01]  /*73d0*/  LDCU.64 UR6, c[0x4][0x78] ;  /* 0x01000f00ff0677ac */ /* 0x000ea20008000a00 */
[----:B------:R-:W3:Y:S01]  /*73e0*/  LDC.64 R2, c[0x4][R3] ;  /* 0x0100000003027b82 */ /* 0x000ee20000000a00 */
[----:B------:R-:W5:Y:S01]  /*73f0*/  LDCU.64 UR4, c[0x4][0x10] ;  /* 0x01000200ff0477ac */ /* 0x000f620008000a00 */
[----:B-1----:R-:W-:Y:S01]  /*7400*/  MOV R5, UR9 ;  /* 0x0000000900057c02 */ /* 0x002fe20008000f00 */
[----:B------:R-:W-:Y:S01]  /*7410*/  IMAD.U32 R4, RZ, RZ, UR8 ;  /* 0x00000008ff047e24 */ /* 0x000fe2000f8e00ff */
[----:B--2---:R-:W-:Y:S01]  /*7420*/  MOV R7, UR7 ;  /* 0x0000000700077c02 */ /* 0x004fe20008000f00 */
[----:B------:R-:W-:Y:S01]  /*7430*/  IMAD.U32 R6, RZ, RZ, UR6 ;  /* 0x00000006ff067e24 */ /* 0x000fe2000f8e00ff */
[----:B-----5:R-:W-:Y:S01]  /*7440*/  MOV R11, UR5 ;  /* 0x00000005000b7c02 */ /* 0x020fe20008000f00 */
[----:B------:R-:W-:Y:S02]  /*7450*/  IMAD.U32 R10, RZ, RZ, UR4 ;  /* 0x00000004ff0a7e24 */ /* 0x000fe4000f8e00ff */
[----:B------:R-:W-:Y:S07]  /*7460*/  LEPC R20, `(.L_x_114) ;  /* 0x000000001014794e */ /* 0x000fee0000000000 */
[----:B---34-:R-:W-:Y:S05]  /*7470*/  CALL.ABS.NOINC R2 ;  /* 0x0000000002007343 */ /* 0x018fea0003c00000 */
.L_x_114:
[----:B------:R-:W-:Y:S01]  /*7480*/  ISETP.NE.AND P0, PT, R55, RZ, PT ;  /* 0x000000ff3700720c */ /* 0x000fe20003f05270 */
[----:B------:R-:W-:Y:S05]  /*7490*/  WARPSYNC.ALL ;  /* 0x0000000000007948 */ /* 0x000fea0003800000 */
[----:B------:R-:W-:Y:S01]  /*74a0*/  R2UR UR4, R25 ;  /* 0x00000000190472ca */ /* 0x000fe200000e0000 */
[--C-:B----4-:R-:W-:Y:S01]  /*74b0*/  HADD2.F32 R20, -RZ, R28.reuse.H0_H0 ;  /* 0x2000001cff147230 */ /* 0x110fe20000004100 */
[----:B------:R-:W-:Y:S01]  /*74c0*/  BSSY.RECONVERGENT B0, `(.L_x_115) ;  /* 0x0000056000007945 */ /* 0x000fe20003800200 */
[----:B------:R-:W-:Y:S02]  /*74d0*/  HADD2.F32 R21, -RZ, R28.H1_H1 ;  /* 0x3000001cff157230 */ /* 0x000fe40000004100 */
[--C-:B------:R-:W-:Y:S02]  /*74e0*/  HADD2.F32 R25, -RZ, R29.reuse.H0_H0 ;  /* 0x2000001dff197230 */ /* 0x100fe40000004100 */
[----:B------:R-:W-:Y:S02]  /*74f0*/  HADD2.F32 R28, -RZ, R30.H0_H0 ;  /* 0x2000001eff1c7230 */ /* 0x000fe40000004100 */
[--C-:B------:R-:W-:Y:S02]  /*7500*/  HADD2.F32 R32, -RZ, R36.reuse.H0_H0 ;  /* 0x20000024ff207230 */ /* 0x100fe40000004100 */
[----:B------:R-:W-:Y:S02]  /*7510*/  HADD2.F32 R33, -RZ, R36.H1_H1 ;  /* 0x30000024ff217230 */ /* 0x000fe40000004100 */
[----:B------:R-:W1:Y:S01]  /*7520*/  LDTM.16dp256bit.x4 R4, tmem[UR4+0x20] ;  /* 0x00002004000479ee */ /* 0x000e620008120000 */
[----:B------:R-:W-:Y:S01]  /*7530*/  NOP ;  /* 0x0000000000007918 */ /* 0x000fe20000000000 */
[----:B------:R-:W-:Y:S01]  /*7540*/  R2UR UR4, R27 ;  /* 0x000000001b0472ca */ /* 0x000fe200000e0000 */
[----:B------:R-:W-:Y:S02]  /*7550*/  HADD2.F32 R27, -RZ, R29.H1_H1 ;  /* 0x3000001dff1b7230 */ /* 0x000fe40000004100 */
[----:B------:R-:W-:Y:S02]  /*7560*/  HADD2.F32 R29, -RZ, R30.H1_H1 ;  /* 0x3000001eff1d7230 */ /* 0x000fe40000004100 */
[--C-:B------:R-:W-:Y:S02]  /*7570*/  HADD2.F32 R30, -RZ, R31.reuse.H0_H0 ;  /* 0x2000001fff1e7230 */ /* 0x100fe40000004100 */
[----:B------:R-:W-:Y:S02]  /*7580*/  HADD2.F32 R31, -RZ, R31.H1_H1 ;  /* 0x3000001fff1f7230 */ /* 0x000fe40000004100 */
[--C-:B------:R-:W-:Y:S02]  /*7590*/  HADD2.F32 R34, -RZ, R37.reuse.H0_H0 ;  /* 0x20000025ff227230 */ /* 0x100fe40000004100 */
[----:B------:R-:W-:Y:S02]  /*75a0*/  HADD2.F32 R35, -RZ, R37.H1_H1 ;  /* 0x30000025ff237230 */ /* 0x000fe40000004100 */
[----:B------:R-:W-:Y:S01]  /*75b0*/  UIADD3 UR4, UPT, UPT, UR4, 0xb0, URZ ;  /* 0x000000b004047890 */ /* 0x000fe2000fffe0ff */
[--C-:B------:R-:W-:Y:S02]  /*75c0*/  HADD2.F32 R36, -RZ, R38.reuse.H0_H0 ;  /* 0x20000026ff247230 */ /* 0x100fe40000004100 */
[----:B------:R-:W-:Y:S01]  /*75d0*/  HADD2.F32 R37, -RZ, R38.H1_H1 ;  /* 0x30000026ff257230 */ /* 0x000fe20000004100 */
[----:B------:R-:W-:Y:S01]  /*75e0*/  UPRMT UR4, UR55, 0x654, UR4 ;  /* 0x0000065437047896 */ /* 0x000fe20008000004 */
[--C-:B------:R-:W-:Y:S02]  /*75f0*/  HADD2.F32 R38, -RZ, R39.reuse.H0_H0 ;  /* 0x20000027ff267230 */ /* 0x100fe40000004100 */
[----:B------:R-:W-:Y:S02]  /*7600*/  HADD2.F32 R39, -RZ, R39.H1_H1 ;  /* 0x30000027ff277230 */ /* 0x000fe40000004100 */
[C---:B-1----:R-:W-:Y:S01]  /*7610*/  FMUL R4, R24.reuse, R4 ;  /* 0x0000000418047220 */ /* 0x042fe20000400000 */
[C---:B------:R-:W-:Y:S01]  /*7620*/  FMUL R5, R24.reuse, R5 ;  /* 0x0000000518057220 */ /* 0x040fe20000400000 */
[C---:B------:R-:W-:Y:S01]  /*7630*/  FMUL R6, R24.reuse, R6 ;  /* 0x0000000618067220 */ /* 0x040fe20000400000 */
[----:B------:R-:W-:Y:S01]  /*7640*/  FMUL R7, R24, R7 ;  /* 0x0000000718077220 */ /* 0x000fe20000400000 */
[----:B------:R-:W-:Y:S01]  /*7650*/  SYNCS.ARRIVE.TRANS64.RED.A1T0 RZ, [UR4], RZ ;  /* 0x000000ffffff79a7 */ /* 0x000fe20008100404 */
[C---:B------:R-:W-:Y:S01]  /*7660*/  FFMA R4, R26.reuse, R20, R4 ;  /* 0x000000141a047223 */ /* 0x040fe20000000004 */
[C---:B------:R-:W-:Y:S01]  /*7670*/  FFMA R5, R26.reuse, R21, R5 ;  /* 0x000000151a057223 */ /* 0x040fe20000000005 */
[C---:B------:R-:W-:Y:S01]  /*7680*/  FFMA R6, R26.reuse, R25, R6 ;  /* 0x000000191a067223 */ /* 0x040fe20000000006 */
[----:B------:R-:W-:Y:S01]  /*7690*/  FFMA R7, R26, R27, R7 ;  /* 0x0000001b1a077223 */ /* 0x000fe20000000007 */
[C---:B------:R-:W-:Y:S01]  /*76a0*/  FMUL R8, R24.reuse, R8 ;  /* 0x0000000818087220 */ /* 0x040fe20000400000 */
[C---:B------:R-:W-:Y:S01]  /*76b0*/  FMUL R9, R24.reuse, R9 ;  /* 0x0000000918097220 */ /* 0x040fe20000400000 */
[----:B------:R-:W-:Y:S01]  /*76c0*/  F2FP.F16.F32.PACK_AB R4, R5, R4 ;  /* 0x000000040504723e */ /* 0x000fe200000000ff */
[----:B------:R-:W-:Y:S01]  /*76d0*/  FMUL R10, R24, R10 ;  /* 0x0000000a180a7220 */ /* 0x000fe20000400000 */
[----:B------:R-:W-:Y:S01]  /*76e0*/  F2FP.F16.F32.PACK_AB R5, R7, R6 ;  /* 0x000000060705723e */ /* 0x000fe200000000ff */
[C---:B------:R-:W-:Y:S01]  /*76f0*/  FFMA R8, R26.reuse, R28, R8 ;  /* 0x0000001c1a087223 */ /* 0x040fe20000000008 */
[----:B------:R-:W-:Y:S01]  /*7700*/  FFMA R9, R26, R29, R9 ;  /* 0x0000001d1a097223 */ /* 0x000fe20000000009 */
[C---:B------:R-:W-:Y:S01]  /*7710*/  FMUL R11, R24.reuse, R11 ;  /* 0x0000000b180b7220 */ /* 0x040fe20000400000 */
[C---:B------:R-:W-:Y:S01]  /*7720*/  FMUL R0, R24.reuse, R12 ;  /* 0x0000000c18007220 */ /* 0x040fe20000400000 */
[----:B------:R-:W-:Y:S01]  /*7730*/  FMUL R2, R24, R13 ;  /* 0x0000000d18027220 */ /* 0x000fe20000400000 */
[----:B------:R-:W-:Y:S01]  /*7740*/  FFMA R10, R26, R30, R10 ;  /* 0x0000001e1a0a7223 */ /* 0x000fe2000000000a */
[----:B------:R-:W-:Y:S01]  /*7750*/  FMUL R3, R24, R14 ;  /* 0x0000000e18037220 */ /* 0x000fe20000400000 */
[----:B------:R-:W-:Y:S01]  /*7760*/  F2FP.F16.F32.PACK_AB R6, R9, R8 ;  /* 0x000000080906723e */ /* 0x000fe200000000ff */
[----:B------:R-:W-:Y:S01]  /*7770*/  FFMA R11, R26, R31, R11 ;  /* 0x0000001f1a0b7223 */ /* 0x000fe2000000000b */
[C---:B------:R-:W-:Y:S01]  /*7780*/  FMUL R15, R24.reuse, R15 ;  /* 0x0000000f180f7220 */ /* 0x040fe20000400000 */
[----:B------:R-:W-:Y:S01]  /*7790*/  FMUL R12, R24, R16 ;  /* 0x00000010180c7220 */ /* 0x000fe20000400000 */
[----:B------:R-:W-:Y:S01]  /*77a0*/  FFMA R0, R26, R32, R0 ;  /* 0x000000201a007223 */ /* 0x000fe20000000000 */
[----:B------:R-:W-:Y:S01]  /*77b0*/  MOV R8, UR44 ;  /* 0x0000002c00087c02 */ /* 0x000fe20008000f00 */
[----:B------:R-:W-:Y:S01]  /*77c0*/  FMUL R13, R24, R17 ;  /* 0x00000011180d7220 */ /* 0x000fe20000400000 */
[----:B------:R-:W-:Y:S01]  /*77d0*/  FFMA R2, R26, R33, R2 ;  /* 0x000000211a027223 */ /* 0x000fe20000000002 */
[----:B------:R-:W-:Y:S01]  /*77e0*/  FMUL R14, R24, R18 ;  /* 0x00000012180e7220 */ /* 0x000fe20000400000 */
[C---:B------:R-:W-:Y:S01]  /*77f0*/  FFMA R3, R26.reuse, R34, R3 ;  /* 0x000000221a037223 */ /* 0x040fe20000000003 */
[----:B------:R-:W-:Y:S01]  /*7800*/  FFMA R15, R26, R35, R15 ;  /* 0x000000231a0f7223 */ /* 0x000fe2000000000f */
[----:B------:R-:W-:Y:S01]  /*7810*/  FMUL R19, R24, R19 ;  /* 0x0000001318137220 */ /* 0x000fe20000400000 */
[----:B------:R-:W-:Y:S01]  /*7820*/  FFMA R12, R26, R36, R12 ;  /* 0x000000241a0c7223 */ /* 0x000fe2000000000c */
        /* <DEDUP_REMOVED lines=22> */
[----:B------:R-:W-:Y:S02]  /*7990*/  ULEA UR5, UR44, UR43, 0xc ;  /* 0x0000002b2c057291 */ /* 0x000fe4000f8e60ff */
[----:B------:R-:W-:Y:S02]  /*79a0*/  UIADD3 UR9, UPT, UPT, UR49, 0x20, URZ ;  /* 0x0000002031097890 */ /* 0x000fe4000fffe0ff */
[----:B------:R-:W-:Y:S01]  /*79b0*/  UIADD3 UR8, UPT, UPT, UR5, 0x200, URZ ;  /* 0x0000020005087890 */ /* 0x000fe2000fffe0ff */
[----:B------:R-:W-:Y:S01]  /*79c0*/  UMOV UR10, UR50 ;  /* 0x00000032000a7c82 */ /* 0x000fe20008000000 */
[----:B------:R-:W-:Y:S01]  /*79d0*/  UMOV UR11, UR60 ;  /* 0x0000003c000b7c82 */ /* 0x000fe20008000000 */
[----:B--2---:R-:W-:Y:S04]  /*79e0*/  UIADD3 UR4, UP0, UPT, UR6, 0x680, URZ ;  /* 0x0000068006047890 */ /* 0x004fe8000ff1e0ff */
[----:B------:R-:W-:Y:S09]  /*79f0*/  UIADD3.X UR5, UPT, UPT, URZ, UR7, URZ, UP0, !UPT ;  /* 0x00000007ff057290 */ /* 0x000ff200087fe4ff */
[----:B------:R2:W-:Y:S02]  /*7a00*/  UTMASTG.3D [UR8], [UR4] ;  /* 0x00000008040073b5 */ /* 0x0005e40008010000 */
[----:B--2---:R0:W-:Y:S02]  /*7a10*/  UTMACMDFLUSH ;  /* 0x00000000000079b7 */ /* 0x0041e40000000000 */
.L_x_116:
[----:B------:R-:W-:Y:S05]  /*7a20*/  BSYNC.RECONVERGENT B0 ;  /* 0x0000000000007941 */ /* 0x000fea0003800200 */
.L_x_115:
[----:B------:R-:W-:Y:S01]  /*7a30*/  UIADD3 UR4, UPT, UPT, UR44, 0x1, URZ ;  /* 0x000000012c047890 */ /* 0x000fe2000fffe0ff */
[----:B------:R-:W-:Y:S03]  /*7a40*/  BSSY.RECONVERGENT B0, `(.L_x_117) ;  /* 0x0000008000007945 */ /* 0x000fe60003800200 */
[----:B------:R-:W-:Y:S04]  /*7a50*/  UISETP.NE.AND UP0, UPT, UR4, 0x3, UPT ;  /* 0x000000030400788c */ /* 0x000fe8000bf05270 */
[----:B------:R-:W-:Y:S02]  /*7a60*/  UISETP.EQ.XOR UP1, UPT, UR46, 0x3, !UP0 ;  /* 0x000000032e00788c */ /* 0x000fe4000c722a70 */
[----:B------:R-:W-:Y:S02]  /*7a70*/  USEL UR45, UR4, URZ, UP0 ;  /* 0x000000ff042d7287 */ /* 0x000fe40008000000 */
[----:B------:R-:W-:Y:S04]  /*7a80*/  USEL UR5, URZ, 0x1, !UP1 ;  /* 0x00000001ff057887 */ /* 0x000fe8000c800000 */
[----:B------:R-:W-:Y:S01]  /*7a90*/  ULOP3.LUT UR53, UR53, UR5, URZ, 0x3c, !UPT ;  /* 0x0000000535357292 */ /* 0x000fe2000f8e3cff */
[----:B------:R-:W-:Y:S11]  /*7aa0*/  @P0 BRA `(.L_x_118) ;  /* 0x0000000000040947 */ /* 0x000ff60003800000 */
[----:B------:R-:W-:Y:S04]  /*7ab0*/  DEPBAR.LE SB0, 0x1 ;  /* 0x000080400000791a */ /* 0x000fe80000000000 */
.L_x_118:
[----:B------:R-:W-:Y:S05]  /*7ac0*/  BSYNC.RECONVERGENT B0 ;  /* 0x0000000000007941 */ /* 0x000fea0003800200 */
.L_x_117:
[----:B------:R-:W-:Y:S01]  /*7ad0*/  BAR.SYNC.DEFER_BLOCKING 0x1, 0x80 ;  /* 0x0042000000007b1d */ /* 0x000fe20000010000 */
[----:B------:R-:W-:Y:S01]  /*7ae0*/  UISETP.NE.AND UP0, UPT, UR52, -0x2, UPT ;  /* 0xfffffffe3400788c */ /* 0x000fe2000bf05270 */
[----:B------:R-:W-:Y:S08]  /*7af0*/  IADD3 R22, PT, PT, R22, 0x1, RZ ;  /* 0x0000000116167810 */ /* 0x000ff00007ffe0ff */
[----:B------:R-:W-:Y:S05]  /*7b00*/  BRA.U !UP0, `(.L_x_119) ;  /* 0x0000000108287547 */ /* 0x000fea000b800000 */
[----:B------:R-:W-:Y:S01]  /*7b10*/  ISETP.NE.AND P0, PT, R61, RZ, PT ;  /* 0x000000ff3d00720c */ /* 0x000fe20003f05270 */
[----:B------:R-:W-:Y:S01]  /*7b20*/  IMAD.U32 R2, RZ, RZ, UR47 ;  /* 0x0000002fff027e24 */ /* 0x000fe2000f8e00ff */
[----:B------:R-:W-:Y:S01]  /*7b30*/  UIADD3 UR4, UPT, UPT, UR47, 0x1, URZ ;  /* 0x000000012f047890 */ /* 0x000fe2000fffe0ff */
[----:B------:R-:W-:Y:S03]  /*7b40*/  IMAD.U32 R0, RZ, RZ, UR55 ;  /* 0x00000037ff007e24 */ /* 0x000fe6000f8e00ff */
[----:B------:R-:W-:Y:S04]  /*7b50*/  UISETP.NE.AND UP0, UPT, UR4, 0x3, UPT ;  /* 0x000000030400788c */ /* 0x000fe8000bf05270 */
[----:B------:R-:W-:Y:S03]  /*7b60*/  USEL UR47, UR4, URZ, UP0 ;  /* 0x000000ff042f7287 */ /* 0x000fe60008000000 */
[----:B------:R-:W-:Y:S05]  /*7b70*/  @P0 LEA R2, R2, UR43, 0x3 ;  /* 0x0000002b02020c11 */ /* 0x000fea000f8e18ff */
[----:B------:R-:W-:Y:S05]  /*7b80*/  @P0 VIADD R2, R2, 0x48 ;  /* 0x0000004802020836 */ /* 0x000fea0000000000 */
[----:B------:R-:W-:Y:S04]  /*7b90*/  @P0 PRMT R0, R0, 0x654, R2 ;  /* 0x0000065400000816 */ /* 0x000fe80000000002 */
[----:B------:R2:W-:Y:S03]  /*7ba0*/  @P0 SYNCS.ARRIVE.TRANS64.RED.A1T0 RZ, [R0+URZ], RZ ;  /* 0x000000ff00ff09a7 */ /* 0x0005e600081004ff */
.L_x_119:
[----:B------:R-:W-:Y:S01]  /*7bb0*/  R2UR UR6, R60 ;  /* 0x000000003c0672ca */ /* 0x000fe200000e0000 */
[----:B------:R-:W-:Y:S01]  /*7bc0*/  UIADD3 UR52, UPT, UPT, UR52, 0x2, URZ ;  /* 0x0000000234347890 */ /* 0x000fe2000fffe0ff */
[----:B------:R-:W-:Y:S02]  /*7bd0*/  R2UR UR5, R47 ;  /* 0x000000002f0572ca */ /* 0x000fe400000e0000 */
[----:B------:R-:W-:Y:S02]  /*7be0*/  R2UR UR4, R48 ;  /* 0x00000000300472ca */ /* 0x000fe400000e0000 */
[----:B------:R-:W-:Y:S02]  /*7bf0*/  R2UR UR60, R58 ;  /* 0x000000003a3c72ca */ /* 0x000fe400000e0000 */
[----:B------:R-:W-:Y:S02]  /*7c00*/  ISETP.NE.AND P0, PT, R51, 0x2, PT ;  /* 0x000000023300780c */ /* 0x000fe40003f05270 */
[----:B------:R-:W-:Y:S02]  /*7c10*/  ISETP.NE.AND P1, PT, R22, 0x4, PT ;  /* 0x000000041600780c */ /* 0x000fe40003f25270 */
[----:B------:R-:W-:Y:S01]  /*7c20*/  SEL R2, RZ, 0x1, P0 ;  /* 0x00000001ff027807 */ /* 0x000fe20000000000 */
[----:B------:R-:W-:Y:S01]  /*7c30*/  UISETP.NE.AND UP0, UPT, UR6, URZ, UPT ;  /* 0x000000ff0600728c */ /* 0x000fe2000bf05270 */
[----:B--2---:R-:W-:Y:S01]  /*7c40*/  SEL R0, RZ, 0x1, P1 ;  /* 0x00000001ff007807 */ /* 0x004fe20000800000 */
[----:B------:R-:W-:Y:S01]  /*7c50*/  UIADD3 UR27, UPT, UPT, UR36, UR5, URZ ;  /* 0x00000005241b7290 */ /* 0x000fe2000fffe0ff */
[----:B------:R-:W-:Y:S01]  /*7c60*/  LOP3.LUT R52, R52, R2, RZ, 0x3c, !PT ;  /* 0x0000000234347212 */ /* 0x000fe200078e3cff */
[----:B------:R-:W-:Y:S01]  /*7c70*/  UIADD3 UR26, UPT, UPT, UR37, UR4, URZ ;  /* 0x00000004251a7290 */ /* 0x000fe2000fffe0ff */
[----:B------:R-:W-:Y:S02]  /*7c80*/  LOP3.LUT R53, R53, R0, RZ, 0x3c, !PT ;  /* 0x0000000035357212 */ /* 0x000fe400078e3cff */
[----:B------:R-:W-:Y:S02]  /*7c90*/  SEL R51, R51, RZ, P0 ;  /* 0x000000ff33337207 */ /* 0x000fe40000000000 */
[----:B------:R-:W-:Y:S01]  /*7ca0*/  SEL R22, R22, RZ, P1 ;  /* 0x000000ff16167207 */ /* 0x000fe20000800000 */
[----:B------:R-:W-:Y:S06]  /*7cb0*/  BRA.U UP0, `(.L_x_120) ;  /* 0xffffffdd005c7547 */ /* 0x000fec000b83ffff */
[----:B------:R-:W-:-:S13]  /*7cc0*/  R2UR UR4, R49 ;  /* 0x00000000310472ca */ /* 0x000fda00000e0000 */
[----:B------:R-:W-:-:S09]  /*7cd0*/  UISETP.NE.AND UP0, UPT, UR4, URZ, UPT ;  /* 0x000000ff0400728c */ /* 0x000fd2000bf05270 */
[----:B------:R-:W-:Y:S05]  /*7ce0*/  BRA.U !UP0, `(.L_x_121) ;  /* 0x0000000108487547 */ /* 0x000fea000b800000 */
[----:B------:R-:W2:Y:S02]  /*7cf0*/  LDCU.64 UR4, c[0x0][0x890] ;  /* 0x00011200ff0477ac */ /* 0x000ea40008000a00 */
[----:B--2---:R-:W-:-:S04]  /*7d00*/  UISETP.NE.U32.AND UP0, UPT, UR4, URZ, UPT ;  /* 0x000000ff0400728c */ /* 0x004fc8000bf05070 */
[----:B------:R-:W-:-:S09]  /*7d10*/  UISETP.NE.AND.EX UP0, UPT, UR5, URZ, UPT, UP0 ;  /* 0x000000ff0500728c */ /* 0x000fd2000bf05300 */
[----:B------:R-:W-:Y:S05]  /*7d20*/  BRA.U UP0, `(.L_x_122) ;  /* 0x00000001000c7547 */ /* 0x000fea000b800000 */
[----:B------:R-:W-:-:S13]  /*7d30*/  FSETP.NEU.AND P0, PT, R26, RZ, PT ;  /* 0x000000ff1a00720b */ /* 0x000fda0003f0d000 */
[----:B------:R-:W-:Y:S05]  /*7d40*/  @!P0 EXIT ;  /* 0x000000000000894d */ /* 0x000fea0003800000 */
[----:B------:R-:W-:Y:S05]  /*7d50*/  BRA `(.L_x_121) ;  /* 0x00000000002c7947 */ /* 0x000fea0003800000 */
.L_x_122:
[----:B------:R-:W-:Y:S01]  /*7d60*/  ISETP.NE.AND P0, PT, R50, RZ, PT ;  /* 0x000000ff3200720c */ /* 0x000fe20003f05270 */
[----:B------:R-:W-:-:S12]  /*7d70*/  BSSY.RECONVERGENT B0, `(.L_x_121) ;  /* 0x0000009000007945 */ /* 0x000fd80003800200 */
[----:B------:R-:W-:Y:S05]  /*7d80*/  @P0 BRA `(.L_x_123) ;  /* 0x0000000000140947 */ /* 0x000fea0003800000 */
[----:B------:R-:W2:Y:S02]  /*7d90*/  LDCU.64 UR4, c[0x0][0x888] ;  /* 0x00011100ff0477ac */ /* 0x000ea40008000a00 */
[----:B--2---:R-:W-:-:S04]  /*7da0*/  ISETP.NE.U32.AND P0, PT, RZ, UR4, PT ;  /* 0x00000004ff007c0c */ /* 0x004fc8000bf05070 */
[----:B------:R-:W-:-:S13]  /*7db0*/  ISETP.NE.AND.EX P0, PT, RZ, UR5, PT, P0 ;  /* 0x00000005ff007c0c */ /* 0x000fda000bf05300 */
[----:B------:R-:W-:Y:S05]  /*7dc0*/  @!P0 EXIT ;  /* 0x000000000000894d */ /* 0x000fea0003800000 */
[----:B------:R-:W-:Y:S05]  /*7dd0*/  BRA `(.L_x_124) ;  /* 0x0000000000087947 */ /* 0x000fea0003800000 */
.L_x_123:
[----:B------:R-:W-:-:S13]  /*7de0*/  FSETP.NEU.AND P0, PT, R26, RZ, PT ;  /* 0x000000ff1a00720b */ /* 0x000fda0003f0d000 */
[----:B------:R-:W-:Y:S05]  /*7df0*/  @!P0 EXIT ;  /* 0x000000000000894d */ /* 0x000fea0003800000 */
.L_x_124:
[----:B------:R-:W-:Y:S05]  /*7e00*/  BSYNC.RECONVERGENT B0 ;  /* 0x0000000000007941 */ /* 0x000fea0003800200 */
.L_x_121:
[----:B------:R-:W-:Y:S01]  /*7e10*/  ULEA UR4, UR47, UR43, 0x3 ;  /* 0x0000002b2f047291 */ /* 0x000fe2000f8e18ff */
[----:B------:R-:W-:-:S04]  /*7e20*/  DEPBAR.LE SB0, 0x0 ;  /* 0x000080000000791a */ /* 0x000fc80000000000 */
[----:B------:R-:W-:-:S04]  /*7e30*/  UIADD3 UR4, UPT, UPT, UR4, 0x48, URZ ;  /* 0x0000004804047890 */ /* 0x000fc8000fffe0ff */
[----:B------:R-:W-:-:S09]  /*7e40*/  UPRMT UR4, UR55, 0x654, UR4 ;  /* 0x0000065437047896 */ /* 0x000fd20008000004 */
[----:B------:R-:W-:Y:S01]  /*7e50*/  SYNCS.ARRIVE.TRANS64.RED.A1T0 RZ, [UR4], RZ ;  /* 0x000000ffffff79a7 */ /* 0x000fe20008100404 */
[----:B------:R-:W-:Y:S05]  /*7e60*/  EXIT ;  /* 0x000000000000794d */ /* 0x000fea0003800000 */
.L_x_24:
[----:B---3--:R3:W4:Y:S02]  /*7e70*/  SYNCS.PHASECHK.TRANS64.TRYWAIT P0, [R0+URZ+0xe0], R2 ;  /* 0x0000e002000075a7 */ /* 0x00872400080011ff */
[----:B----4-:R-:W-:Y:S05]  /*7e80*/  @!P0 NANOSLEEP.SYNCS 0x989680 ;  /* 0x009896800000895d */ /* 0x010fea0003900000 */
[----:B------:R-:W4:Y:S02]  /*7e90*/  @!P0 SYNCS.PHASECHK.TRANS64 P0, [R0+URZ+0xe0], R2 ;  /* 0x0000e002000085a7 */ /* 0x000f2400080010ff */
[----:B----4-:R-:W-:Y:S05]  /*7ea0*/  @!P0 BRA `(.L_x_24) ;  /* 0xfffffffc00f08947 */ /* 0x010fea000383ffff */
[----:B------:R-:W-:Y:S05]  /*7eb0*/  BRA `(.L_x_125) ;  /* 0xffffff9800647947 */ /* 0x000fea000383ffff */
.L_x_27:
[----:B--2---:R-:W-:-:S07]  /*7ec0*/  MOV R0, UR57 ;  /* 0x0000003900007c02 */ /* 0x004fce0008000f00 */
.L_x_126:
[----:B--2---:R2:W3:Y:S02]  /*7ed0*/  SYNCS.PHASECHK.TRANS64.TRYWAIT P0, [R0+URZ+0x18], R3 ;  /* 0x00001803000075a7 */ /* 0x0044e400080011ff */
[----:B---3--:R-:W-:Y:S05]  /*7ee0*/  @!P0 NANOSLEEP.SYNCS 0x989680 ;  /* 0x009896800000895d */ /* 0x008fea0003900000 */
[----:B------:R-:W3:Y:S02]  /*7ef0*/  @!P0 SYNCS.PHASECHK.TRANS64 P0, [R0+URZ+0x18], R3 ;  /* 0x00001803000085a7 */ /* 0x000ee400080010ff */
[----:B---3--:R-:W-:Y:S05]  /*7f00*/  @!P0 BRA `(.L_x_126) ;  /* 0xfffffffc00f08947 */ /* 0x008fea000383ffff */
[----:B------:R-:W-:Y:S05]  /*7f10*/  BRA `(.L_x_26) ;  /* 0xffffff9800ac7947 */ /* 0x000fea000383ffff */
.L_x_36:
[----:B-1----:R-:W-:-:S07]  /*7f20*/  MOV R0, UR57 ;  /* 0x0000003900007c02 */ /* 0x002fce0008000f00 */
.L_x_127:
[----:B-1----:R1:W2:Y:S02]  /*7f30*/  SYNCS.PHASECHK.TRANS64.TRYWAIT P0, [R0+URZ+0x18], R3 ;  /* 0x00001803000075a7 */ /* 0x0022a400080011ff */
[----:B--2---:R-:W-:Y:S05]  /*7f40*/  @!P0 NANOSLEEP.SYNCS 0x989680 ;  /* 0x009896800000895d */ /* 0x004fea0003900000 */
[----:B------:R-:W2:Y:S02]  /*7f50*/  @!P0 SYNCS.PHASECHK.TRANS64 P0, [R0+URZ+0x18], R3 ;  /* 0x00001803000085a7 */ /* 0x000ea400080010ff */
[----:B--2---:R-:W-:Y:S05]  /*7f60*/  @!P0 BRA `(.L_x_127) ;  /* 0xfffffffc00f08947 */ /* 0x004fea000383ffff */
[----:B------:R-:W-:Y:S05]  /*7f70*/  BRA `(.L_x_35) ;  /* 0xffffffa000047947 */ /* 0x000fea000383ffff */
.L_x_43:
[----:B-1----:R1:W4:Y:S02]  /*7f80*/  SYNCS.PHASECHK.TRANS64.TRYWAIT P0, [R3+URZ+0x70], R0 ;  /* 0x00007000030075a7 */ /* 0x00232400080011ff */
[----:B----4-:R-:W-:Y:S05]  /*7f90*/  @!P0 NANOSLEEP.SYNCS 0x989680 ;  /* 0x009896800000895d */ /* 0x010fea0003900000 */
[----:B------:R-:W4:Y:S02]  /*7fa0*/  @!P0 SYNCS.PHASECHK.TRANS64 P0, [R3+URZ+0x70], R0 ;  /* 0x00007000030085a7 */ /* 0x000f2400080010ff */
[----:B----4-:R-:W-:Y:S05]  /*7fb0*/  @!P0 BRA `(.L_x_43) ;  /* 0xfffffffc00f08947 */ /* 0x010fea000383ffff */
[----:B------:R-:W-:Y:S05]  /*7fc0*/  BRA `(.L_x_128) ;  /* 0xffffffa4003c7947 */ /* 0x000fea000383ffff */
.L_x_47:
[----:B------:R-:W-:-:S07]  /*7fd0*/  MOV R0, UR4 ;  /* 0x0000000400007c02 */ /* 0x000fce0008000f00 */
.L_x_129:
[----:B-1----:R1:W2:Y:S02]  /*7fe0*/  SYNCS.PHASECHK.TRANS64.TRYWAIT P0, [R0+URZ], R2 ;  /* 0x00000002000075a7 */ /* 0x0022a400080011ff */
[----:B--2---:R-:W-:Y:S05]  /*7ff0*/  @!P0 NANOSLEEP.SYNCS 0x989680 ;  /* 0x009896800000895d */ /* 0x004fea0003900000 */
[----:B------:R-:W2:Y:S02]  /*8000*/  @!P0 SYNCS.PHASECHK.TRANS64 P0, [R0+URZ], R2 ;  /* 0x00000002000085a7 */ /* 0x000ea400080010ff */
[----:B--2---:R-:W-:Y:S05]  /*8010*/  @!P0 BRA `(.L_x_129) ;  /* 0xfffffffc00f08947 */ /* 0x004fea000383ffff */
[----:B------:R-:W-:Y:S05]  /*8020*/  BRA `(.L_x_130) ;  /* 0xffffffa800e87947 */ /* 0x000fea000383ffff */
.L_x_48:
[----:B------:R-:W-:-:S07]  /*8030*/  MOV R0, UR5 ;  /* 0x0000000500007c02 */ /* 0x000fce0008000f00 */
.L_x_131:
[----:B-1----:R1:W2:Y:S02]  /*8040*/  SYNCS.PHASECHK.TRANS64.TRYWAIT P0, [R0+URZ], R2 ;  /* 0x00000002000075a7 */ /* 0x0022a400080011ff */
[----:B--2---:R-:W-:Y:S05]  /*8050*/  @!P0 NANOSLEEP.SYNCS 0x989680 ;  /* 0x009896800000895d */ /* 0x004fea0003900000 */
[----:B------:R-:W2:Y:S02]  /*8060*/  @!P0 SYNCS.PHASECHK.TRANS64 P0, [R0+URZ], R2 ;  /* 0x00000002000085a7 */ /* 0x000ea400080010ff */
[----:B--2---:R-:W-:Y:S05]  /*8070*/  @!P0 BRA `(.L_x_131) ;  /* 0xfffffffc00f08947 */ /* 0x004fea000383ffff */
[----:B------:R-:W-:Y:S05]  /*8080*/  BRA `(.L_x_132) ;  /* 0xffffffa800f47947 */ /* 0x000fea000383ffff */
.L_x_51:
[----:B--2---:R2:W3:Y:S02]  /*8090*/  SYNCS.PHASECHK.TRANS64.TRYWAIT P0, [R2+URZ+0xd0], R4 ;  /* 0x0000d004020075a7 */ /* 0x0044e400080011ff */
[----:B---3--:R-:W-:Y:S05]  /*80a0*/  @!P0 NANOSLEEP.SYNCS 0x989680 ;  /* 0x009896800000895d */ /* 0x008fea0003900000 */
[----:B------:R-:W3:Y:S02]  /*80b0*/  @!P0 SYNCS.PHASECHK.TRANS64 P0, [R2+URZ+0xd0], R4 ;  /* 0x0000d004020085a7 */ /* 0x000ee400080010ff */
[----:B---3--:R-:W-:Y:S05]  /*80c0*/  @!P0 BRA `(.L_x_51) ;  /* 0xfffffffc00f08947 */ /* 0x008fea000383ffff */
[----:B------:R-:W-:Y:S05]  /*80d0*/  BRA `(.L_x_133) ;  /* 0xffffffac00507947 */ /* 0x000fea000383ffff */
.L_x_52:
[----:B------:R-:W-:-:S07]  /*80e0*/  MOV R2, UR4 ;  /* 0x0000000400027c02 */ /* 0x000fce0008000f00 */
.L_x_134:
[----:B--2---:R2:W3:Y:S02]  /*80f0*/  SYNCS.PHASECHK.TRANS64.TRYWAIT P0, [R2+URZ+0x80], R5 ;  /* 0x00008005020075a7 */ /* 0x0044e400080011ff */
[----:B---3--:R-:W-:Y:S05]  /*8100*/  @!P0 NANOSLEEP.SYNCS 0x989680 ;  /* 0x009896800000895d */ /* 0x008fea0003900000 */
[----:B------:R-:W3:Y:S02]  /*8110*/  @!P0 SYNCS.PHASECHK.TRANS64 P0, [R2+URZ+0x80], R5 ;  /* 0x00008005020085a7 */ /* 0x000ee400080010ff */
[----:B---3--:R-:W-:Y:S05]  /*8120*/  @!P0 BRA `(.L_x_134) ;  /* 0xfffffffc00f08947 */ /* 0x008fea000383ffff */
[----:B------:R-:W-:Y:S05]  /*8130*/  BRA `(.L_x_135) ;  /* 0xffffffac00607947 */ /* 0x000fea000383ffff */
.L_x_53:
[----:B--2---:R2:W3:Y:S02]  /*8140*/  SYNCS.PHASECHK.TRANS64.TRYWAIT P1, [R2+URZ+0x70], R4 ;  /* 0x00007004020075a7 */ /* 0x0044e400080211ff */
[----:B---3--:R-:W-:Y:S05]  /*8150*/  @!P1 NANOSLEEP.SYNCS 0x989680 ;  /* 0x009896800000995d */ /* 0x008fea0003900000 */
[----:B------:R-:W3:Y:S02]  /*8160*/  @!P1 SYNCS.PHASECHK.TRANS64 P1, [R2+URZ+0x70], R4 ;  /* 0x00007004020095a7 */ /* 0x000ee400080210ff */
[----:B---3--:R-:W-:Y:S05]  /*8170*/  @!P1 BRA `(.L_x_53) ;  /* 0xfffffffc00f09947 */ /* 0x008fea000383ffff */
[----:B------:R-:W-:Y:S05]  /*8180*/  BRA `(.L_x_136) ;  /* 0xffffffac00907947 */ /* 0x000fea000383ffff */
.L_x_56:
[----:B------:R-:W-:-:S07]  /*8190*/  MOV R0, UR4 ;  /* 0x0000000400007c02 */ /* 0x000fce0008000f00 */
.L_x_137:
[----:B--2---:R2:W3:Y:S02]  /*81a0*/  SYNCS.PHASECHK.TRANS64.TRYWAIT P0, [R0+URZ+0x80], R2 ;  /* 0x00008002000075a7 */ /* 0x0044e400080011ff */
[----:B---3--:R-:W-:Y:S05]  /*81b0*/  @!P0 NANOSLEEP.SYNCS 0x989680 ;  /* 0x009896800000895d */ /* 0x008fea0003900000 */
[----:B------:R-:W3:Y:S02]  /*81c0*/  @!P0 SYNCS.PHASECHK.TRANS64 P0, [R0+URZ+0x80], R2 ;  /* 0x00008002000085a7 */ /* 0x000ee400080010ff */
[----:B---3--:R-:W-:Y:S05]  /*81d0*/  @!P0 BRA `(.L_x_137) ;  /* 0xfffffffc00f08947 */ /* 0x008fea000383ffff */
[----:B------:R-:W-:Y:S05]  /*81e0*/  BRA `(.L_x_55) ;  /* 0xffffffac00e47947 */ /* 0x000fea000383ffff */
.L_x_63:
[----:B-1----:R1:W2:Y:S02]  /*81f0*/  SYNCS.PHASECHK.TRANS64.TRYWAIT P1, [R0+URZ+0x70], R2 ;  /* 0x00007002000075a7 */ /* 0x0022a400080211ff */
[----:B--2---:R-:W-:Y:S05]  /*8200*/  @!P1 NANOSLEEP.SYNCS 0x989680 ;  /* 0x009896800000995d */ /* 0x004fea0003900000 */
[----:B------:R-:W2:Y:S02]  /*8210*/  @!P1 SYNCS.PHASECHK.TRANS64 P1, [R0+URZ+0x70], R2 ;  /* 0x00007002000095a7 */ /* 0x000ea400080210ff */
[----:B--2---:R-:W-:Y:S05]  /*8220*/  @!P1 BRA `(.L_x_63) ;  /* 0xfffffffc00f09947 */ /* 0x004fea000383ffff */
[----:B------:R-:W-:Y:S05]  /*8230*/  BRA `(.L_x_138) ;  /* 0xffffffb4004c7947 */ /* 0x000fea000383ffff */
.L_x_64:
[----:B------:R-:W-:-:S13]  /*8240*/  R2UR UR4, R13 ;  /* 0x000000000d0472ca */ /* 0x000fda00000e0000 */
[----:B------:R-:W-:-:S07]  /*8250*/  MOV R2, UR4 ;  /* 0x0000000400027c02 */ /* 0x000fce0008000f00 */
.L_x_139:
[----:B-1----:R1:W2:Y:S02]  /*8260*/  SYNCS.PHASECHK.TRANS64.TRYWAIT P0, [R2+URZ+0xb0], R0 ;  /* 0x0000b000020075a7 */ /* 0x0022a400080011ff */
[----:B--2---:R-:W-:Y:S05]  /*8270*/  @!P0 NANOSLEEP.SYNCS 0x989680 ;  /* 0x009896800000895d */ /* 0x004fea0003900000 */
[----:B------:R-:W2:Y:S02]  /*8280*/  @!P0 SYNCS.PHASECHK.TRANS64 P0, [R2+URZ+0xb0], R0 ;  /* 0x0000b000020085a7 */ /* 0x000ea400080010ff */
[----:B--2---:R-:W-:Y:S05]  /*8290*/  @!P0 BRA `(.L_x_139) ;  /* 0xfffffffc00f08947 */ /* 0x004fea000383ffff */
[----:B------:R-:W-:Y:S05]  /*82a0*/  BRA `(.L_x_140) ;  /* 0xffffffb400a07947 */ /* 0x000fea000383ffff */
.L_x_67:
[----:B------:R-:W-:Y:S07]  /*82b0*/  MOV R0, UR5 ;  /* 0x0000000500007c02 */ /* 0x000fee0008000f00 */
.L_x_141:
[----:B-1----:R1:W2:Y:S02]  /*82c0*/  SYNCS.PHASECHK.TRANS64.TRYWAIT P0, [R0+URZ], R2 ;  /* 0x00000002000075a7 */ /* 0x0022a400080011ff */
[----:B--2---:R-:W-:Y:S05]  /*82d0*/  @!P0 NANOSLEEP.SYNCS 0x989680 ;  /* 0x009896800000895d */ /* 0x004fea0003900000 */
[----:B------:R-:W2:Y:S02]  /*82e0*/  @!P0 SYNCS.PHASECHK.TRANS64 P0, [R0+URZ], R2 ;  /* 0x00000002000085a7 */ /* 0x000ea400080010ff */
[----:B--2---:R-:W-:Y:S05]  /*82f0*/  @!P0 BRA `(.L_x_141) ;  /* 0xfffffffc00f08947 */ /* 0x004fea000383ffff */
[----:B------:R-:W-:Y:S05]  /*8300*/  BRA `(.L_x_66) ;  /* 0xffffffb400bc7947 */ /* 0x000fea000383ffff */
.L_x_70:
[----:B------:R-:W-:-:S07]  /*8310*/  MOV R0, UR4 ;  /* 0x0000000400007c02 */ /* 0x000fce0008000f00 */
.L_x_142:
[----:B--2---:R2:W3:Y:S02]  /*8320*/  SYNCS.PHASECHK.TRANS64.TRYWAIT P0, [R0+URZ], R2 ;  /* 0x00000002000075a7 */ /* 0x0044e400080011ff */
[----:B---3--:R-:W-:Y:S05]  /*8330*/  @!P0 NANOSLEEP.SYNCS 0x989680 ;  /* 0x009896800000895d */ /* 0x008fea0003900000 */
[----:B------:R-:W3:Y:S02]  /*8340*/  @!P0 SYNCS.PHASECHK.TRANS64 P0, [R0+URZ], R2 ;  /* 0x00000002000085a7 */ /* 0x000ee400080010ff */
[----:B---3--:R-:W-:Y:S05]  /*8350*/  @!P0 BRA `(.L_x_142) ;  /* 0xfffffffc00f08947 */ /* 0x008fea000383ffff */
[----:B------:R-:W-:Y:S05]  /*8360*/  BRA `(.L_x_143) ;  /* 0xffffffbc00c87947 */ /* 0x000fea000383ffff */
.L_x_71:
[----:B------:R-:W-:-:S07]  /*8370*/  MOV R0, UR5 ;  /* 0x0000000500007c02 */ /* 0x000fce0008000f00 */
.L_x_144:
[----:B-1----:R1:W2:Y:S02]  /*8380*/  SYNCS.PHASECHK.TRANS64.TRYWAIT P0, [R0+URZ], R3 ;  /* 0x00000003000075a7 */ /* 0x0022a400080011ff */
[----:B--2---:R-:W-:Y:S05]  /*8390*/  @!P0 NANOSLEEP.SYNCS 0x989680 ;  /* 0x009896800000895d */ /* 0x004fea0003900000 */
[----:B------:R-:W2:Y:S02]  /*83a0*/  @!P0 SYNCS.PHASECHK.TRANS64 P0, [R0+URZ], R3 ;  /* 0x00000003000085a7 */ /* 0x000ea400080010ff */
[----:B--2---:R-:W-:Y:S05]  /*83b0*/  @!P0 BRA `(.L_x_144) ;  /* 0xfffffffc00f08947 */ /* 0x004fea000383ffff */
[----:B------:R-:W-:Y:S05]  /*83c0*/  BRA `(.L_x_145) ;  /* 0xffffffbc00d47947 */ /* 0x000fea000383ffff */
.L_x_72:
[----:B------:R-:W-:-:S07]  /*83d0*/  MOV R0, UR5 ;  /* 0x0000000500007c02 */ /* 0x000fce0008000f00 */
.L_x_146:
[----:B-1----:R1:W2:Y:S02]  /*83e0*/  SYNCS.PHASECHK.TRANS64.TRYWAIT P0, [R0+URZ], R3 ;  /* 0x00000003000075a7 */ /* 0x0022a400080011ff */
[----:B--2---:R-:W-:Y:S05]  /*83f0*/  @!P0 NANOSLEEP.SYNCS 0x989680 ;  /* 0x009896800000895d */ /* 0x004fea0003900000 */
[----:B------:R-:W2:Y:S02]  /*8400*/  @!P0 SYNCS.PHASECHK.TRANS64 P0, [R0+URZ], R3 ;  /* 0x00000003000085a7 */ /* 0x000ea400080010ff */
[----:B--2---:R-:W-:Y:S05]  /*8410*/  @!P0 BRA `(.L_x_146) ;  /* 0xfffffffc00f08947 */ /* 0x004fea000383ffff */
[----:B------:R-:W-:Y:S05]  /*8420*/  BRA `(.L_x_147) ;  /* 0xffffffbc00e07947 */ /* 0x000fea000383ffff */
.L_x_73:
[----:B-1----:R-:W-:-:S07]  /*8430*/  MOV R0, UR4 ;  /* 0x0000000400007c02 */ /* 0x002fce0008000f00 */
.L_x_148:
[----:B-1----:R1:W2:Y:S02]  /*8440*/  SYNCS.PHASECHK.TRANS64.TRYWAIT P0, [R0+URZ], R2 ;  /* 0x00000002000075a7 */ /* 0x0022a400080011ff */
[----:B--2---:R-:W-:Y:S05]  /*8450*/  @!P0 NANOSLEEP.SYNCS 0x989680 ;  /* 0x009896800000895d */ /* 0x004fea0003900000 */
[----:B------:R-:W2:Y:S02]  /*8460*/  @!P0 SYNCS.PHASECHK.TRANS64 P0, [R0+URZ], R2 ;  /* 0x00000002000085a7 */ /* 0x000ea400080010ff */
[----:B--2---:R-:W-:Y:S05]  /*8470*/  @!P0 BRA `(.L_x_148) ;  /* 0xfffffffc00f08947 */ /* 0x004fea000383ffff */
[----:B------:R-:W-:Y:S05]  /*8480*/  BRA `(.L_x_149) ;  /* 0xffffffbc00ec7947 */ /* 0x000fea000383ffff */
.L_x_78:
[----:B--2---:R2:W3:Y:S02]  /*8490*/  SYNCS.PHASECHK.TRANS64.TRYWAIT P0, [R8+URZ+0x70], R0 ;  /* 0x00007000080075a7 */ /* 0x0044e400080011ff */
[----:B---3--:R-:W-:Y:S05]  /*84a0*/  @!P0 NANOSLEEP.SYNCS 0x989680 ;  /* 0x009896800000895d */ /* 0x008fea0003900000 */
[----:B------:R-:W3:Y:S02]  /*84b0*/  @!P0 SYNCS.PHASECHK.TRANS64 P0, [R8+URZ+0x70], R0 ;  /* 0x00007000080085a7 */ /* 0x000ee400080010ff */
[----:B---3--:R-:W-:Y:S05]  /*84c0*/  @!P0 BRA `(.L_x_78) ;  /* 0xfffffffc00f08947 */ /* 0x008fea000383ffff */
[----:B------:R-:W-:Y:S05]  /*84d0*/  BRA `(.L_x_150) ;  /* 0xffffffc400147947 */ /* 0x000fea000383ffff */
.L_x_81:
[----:B--2---:R-:W-:Y:S07]  /*84e0*/  MOV R0, UR24 ;  /* 0x0000001800007c02 */ /* 0x004fee0008000f00 */
.L_x_151:
[----:B--2---:R2:W3:Y:S02]  /*84f0*/  SYNCS.PHASECHK.TRANS64.TRYWAIT P1, [R0+URZ+0x68], R2 ;  /* 0x00006802000075a7 */ /* 0x0044e400080211ff */
[----:B---3--:R-:W-:Y:S05]  /*8500*/  @!P1 NANOSLEEP.SYNCS 0x989680 ;  /* 0x009896800000995d */ /* 0x008fea0003900000 */
[----:B------:R-:W3:Y:S02]  /*8510*/  @!P1 SYNCS.PHASECHK.TRANS64 P1, [R0+URZ+0x68], R2 ;  /* 0x00006802000095a7 */ /* 0x000ee400080210ff */
[----:B---3--:R-:W-:Y:S05]  /*8520*/  @!P1 BRA `(.L_x_151) ;  /* 0xfffffffc00f09947 */ /* 0x008fea000383ffff */
[----:B------:R-:W-:Y:S05]  /*8530*/  BRA `(.L_x_80) ;  /* 0xffffffc8008c7947 */ /* 0x000fea000383ffff */
.L_x_84:
[----:B------:R-:W-:Y:S07]  /*8540*/  MOV R0, UR4 ;  /* 0x0000000400007c02 */ /* 0x000fee0008000f00 */
.L_x_152:
[----:B--2---:R2:W3:Y:S02]  /*8550*/  SYNCS.PHASECHK.TRANS64.TRYWAIT P0, [R0+URZ+0x48], R2 ;  /* 0x00004802000075a7 */ /* 0x0044e400080011ff */
[----:B---3--:R-:W-:Y:S05]  /*8560*/  @!P0 NANOSLEEP.SYNCS 0x989680 ;  /* 0x009896800000895d */ /* 0x008fea0003900000 */
[----:B------:R-:W3:Y:S02]  /*8570*/  @!P0 SYNCS.PHASECHK.TRANS64 P0, [R0+URZ+0x48], R2 ;  /* 0x00004802000085a7 */ /* 0x000ee400080010ff */
[----:B---3--:R-:W-:Y:S05]  /*8580*/  @!P0 BRA `(.L_x_152) ;  /* 0xfffffffc00f08947 */ /* 0x008fea000383ffff */
[----:B------:R-:W-:Y:S05]  /*8590*/  BRA `(.L_x_153) ;  /* 0xffffffc800e87947 */ /* 0x000fea000383ffff */
.L_x_85:
[----:B------:R-:W-:Y:S07]  /*85a0*/  MOV R2, UR5 ;  /* 0x0000000500027c02 */ /* 0x000fee0008000f00 */
.L_x_154:
[----:B--2---:R2:W3:Y:S02]  /*85b0*/  SYNCS.PHASECHK.TRANS64.TRYWAIT P0, [R2+URZ+0x48], R0 ;  /* 0x00004800020075a7 */ /* 0x0044e400080011ff */
[----:B---3--:R-:W-:Y:S05]  /*85c0*/  @!P0 NANOSLEEP.SYNCS 0x989680 ;  /* 0x009896800000895d */ /* 0x008fea0003900000 */
[----:B------:R-:W3:Y:S02]  /*85d0*/  @!P0 SYNCS.PHASECHK.TRANS64 P0, [R2+URZ+0x48], R0 ;  /* 0x00004800020085a7 */ /* 0x000ee400080010ff */
[----:B---3--:R-:W-:Y:S05]  /*85e0*/  @!P0 BRA `(.L_x_154) ;  /* 0xfffffffc00f08947 */ /* 0x008fea000383ffff */
[----:B------:R-:W-:Y:S05]  /*85f0*/  BRA `(.L_x_155) ;  /* 0xffffffcc00507947 */ /* 0x000fea000383ffff */
.L_x_87:
[----:B------:R-:W-:-:S07]  /*8600*/  MOV R0, UR4 ;  /* 0x0000000400007c02 */ /* 0x000fce0008000f00 */
.L_x_156:
[----:B---3--:R3:W4:Y:S02]  /*8610*/  SYNCS.PHASECHK.TRANS64.TRYWAIT P0, [R0+URZ], R2 ;  /* 0x00000002000075a7 */ /* 0x00872400080011ff */
[----:B----4-:R-:W-:Y:S05]  /*8620*/  @!P0 NANOSLEEP.SYNCS 0x989680 ;  /* 0x009896800000895d */ /* 0x010fea0003900000 */
[----:B------:R-:W4:Y:S02]  /*8630*/  @!P0 SYNCS.PHASECHK.TRANS64 P0, [R0+URZ], R2 ;  /* 0x00000002000085a7 */ /* 0x000f2400080010ff */
[----:B----4-:R-:W-:Y:S05]  /*8640*/  @!P0 BRA `(.L_x_156) ;  /* 0xfffffffc00f08947 */ /* 0x010fea000383ffff */
[----:B------:R-:W-:Y:S05]  /*8650*/  BRA `(.L_x_157) ;  /* 0xffffffcc00e47947 */ /* 0x000fea000383ffff */
.L_x_88:
[----:B------:R-:W-:-:S07]  /*8660*/  MOV R0, UR5 ;  /* 0x0000000500007c02 */ /* 0x000fce0008000f00 */
.L_x_158:
[----:B--2---:R2:W3:Y:S02]  /*8670*/  SYNCS.PHASECHK.TRANS64.TRYWAIT P0, [R0+URZ], R2 ;  /* 0x00000002000075a7 */ /* 0x0044e400080011ff */
[----:B---3--:R-:W-:Y:S05]  /*8680*/  @!P0 NANOSLEEP.SYNCS 0x989680 ;  /* 0x009896800000895d */ /* 0x008fea0003900000 */
[----:B------:R-:W3:Y:S02]  /*8690*/  @!P0 SYNCS.PHASECHK.TRANS64 P0, [R0+URZ], R2 ;  /* 0x00000002000085a7 */ /* 0x000ee400080010ff */
[----:B---3--:R-:W-:Y:S05]  /*86a0*/  @!P0 BRA `(.L_x_158) ;  /* 0xfffffffc00f08947 */ /* 0x008fea000383ffff */
[----:B------:R-:W-:Y:S05]  /*86b0*/  BRA `(.L_x_159) ;  /* 0xffffffcc00f07947 */ /* 0x000fea000383ffff */
.L_x_90:
[----:B-1----:R1:W2:Y:S02]  /*86c0*/  SYNCS.PHASECHK.TRANS64.TRYWAIT P0, [R0+URZ+0x70], R2 ;  /* 0x00007002000075a7 */ /* 0x0022a400080011ff */
[----:B--2---:R-:W-:Y:S05]  /*86d0*/  @!P0 NANOSLEEP.SYNCS 0x989680 ;  /* 0x009896800000895d */ /* 0x004fea0003900000 */
[----:B------:R-:W2:Y:S02]  /*86e0*/  @!P0 SYNCS.PHASECHK.TRANS64 P0, [R0+URZ+0x70], R2 ;  /* 0x00007002000085a7 */ /* 0x000ea400080010ff */
[----:B--2---:R-:W-:Y:S05]  /*86f0*/  @!P0 BRA `(.L_x_90) ;  /* 0xfffffffc00f08947 */ /* 0x004fea000383ffff */
[----:B------:R-:W-:Y:S05]  /*8700*/  BRA `(.L_x_160) ;  /* 0xffffffd000dc7947 */ /* 0x000fea000383ffff */
.L_x_100:
[----:B-1----:R1:W3:Y:S02]  /*8710*/  SYNCS.PHASECHK.TRANS64.TRYWAIT P1, [R2+URZ+0x30], R4 ;  /* 0x00003004020075a7 */ /* 0x0022e400080211ff */
[----:B---3--:R-:W-:Y:S05]  /*8720*/  @!P1 NANOSLEEP.SYNCS 0x989680 ;  /* 0x009896800000995d */ /* 0x008fea0003900000 */
[----:B------:R-:W3:Y:S02]  /*8730*/  @!P1 SYNCS.PHASECHK.TRANS64 P1, [R2+URZ+0x30], R4 ;  /* 0x00003004020095a7 */ /* 0x000ee400080210ff */
[----:B---3--:R-:W-:Y:S05]  /*8740*/  @!P1 BRA `(.L_x_100) ;  /* 0xfffffffc00f09947 */ /* 0x008fea000383ffff */
[----:B------:R-:W-:Y:S05]  /*8750*/  BRA `(.L_x_99) ;  /* 0xffffffe0004c7947 */ /* 0x000fea000383ffff */
.L_x_102:
[----:B-1----:R1:W2:Y:S02]  /*8760*/  SYNCS.PHASECHK.TRANS64.TRYWAIT P0, [R27+URZ+0x90], R3 ;  /* 0x000090031b0075a7 */ /* 0x0022a400080011ff */
[----:B--2---:R-:W-:Y:S05]  /*8770*/  @!P0 NANOSLEEP.SYNCS 0x989680 ;  /* 0x009896800000895d */ /* 0x004fea0003900000 */
[----:B------:R-:W2:Y:S02]  /*8780*/  @!P0 SYNCS.PHASECHK.TRANS64 P0, [R27+URZ+0x90], R3 ;  /* 0x000090031b0085a7 */ /* 0x000ea400080010ff */
[----:B--2---:R-:W-:Y:S05]  /*8790*/  @!P0 BRA `(.L_x_102) ;  /* 0xfffffffc00f08947 */ /* 0x004fea000383ffff */
[----:B------:R-:W-:Y:S05]  /*87a0*/  BRA `(.L_x_101) ;  /* 0xffffffe0009c7947 */ /* 0x000fea000383ffff */
.L_x_113:
[----:B-1----:R1:W2:Y:S02]  /*87b0*/  SYNCS.PHASECHK.TRANS64.TRYWAIT P0, [R2+URZ+0x30], R63 ;  /* 0x0000303f020075a7 */ /* 0x0022a400080011ff */
[----:B--2---:R-:W-:Y:S05]  /*87c0*/  @!P0 NANOSLEEP.SYNCS 0x989680 ;  /* 0x009896800000895d */ /* 0x004fea0003900000 */
[----:B------:R-:W2:Y:S02]  /*87d0*/  @!P0 SYNCS.PHASECHK.TRANS64 P0, [R2+URZ+0x30], R63 ;  /* 0x0000303f020085a7 */ /* 0x000ea400080010ff */
[----:B--2---:R-:W-:Y:S05]  /*87e0*/  @!P0 BRA `(.L_x_113) ;  /* 0xfffffffc00f08947 */ /* 0x004fea000383ffff */
[----:B------:R-:W-:Y:S05]  /*87f0*/  BRA `(.L_x_112) ;  /* 0xffffffe800b07947 */ /* 0x000fea000383ffff */
        .weak           $__internal_0_$__cuda_sm10x_tcgen05_guardrail_trap_col_being_dealloced_not_returned_by_alloc
        .type           $__internal_0_$__cuda_sm10x_tcgen05_guardrail_trap_col_being_dealloced_not_returned_by_alloc,@function
        .size           $__internal_0_$__cuda_sm10x_tcgen05_guardrail_trap_col_being_dealloced_not_returned_by_alloc,($__internal_1_$__cuda_sm10x_tcgen05_guardrail_trap_phase_invalid_during_alloc - $__internal_0_$__cuda_sm10x_tcgen05_guardrail_trap_col_being_dealloced_not_returned_by_alloc)
$__internal_0_$__cuda_sm10x_tcgen05_guardrail_trap_col_being_dealloced_not_returned_by_alloc:
[----:B------:R-:W-:Y:S05]  /*8800*/  BPT.TRAP 0x1 ;  /* 0x000000040000795c */ /* 0x000fea0000300000 */
[----:B------:R-:W-:-:S04]  /*8810*/  HFMA2 R3, -RZ, RZ, 0, 0 ;  /* 0x00000000ff037431 */ /* 0x000fc800000001ff */
[----:B------:R-:W-:Y:S05]  /*8820*/  RET.REL.NODEC R2 `(_ZN7cutlass13device_kernelINS_4gemm6kernel13GemmUniversalIN4cute5tupleIJiiiiEEENS1_10collective13CollectiveMmaINS1_35MainloopSm100TmaUmmaWarpSpecializedILi3ELi2ELi4ENS5_IJNS4_1CILi2EEENSA_ILi1EEESC_EEEEENS5_IJNSA_ILi64EEESF_NSA_ILi256EEEEEENS_6half_tENS5_IJlSC_lEEESI_SJ_NS4_8TiledMMAINS4_8MMA_AtomIJNS4_20SM100_MMA_F16BF16_SSISI_SI_fLi64ELi64ELNS4_4UMMA5MajorE0ELSO_0ELNSN_7ScaleInE0ELSP_0EEEEEENS4_6LayoutINS5_IJSC_SC_SC_EEENS5_IJNSA_ILi0EEESU_SU_EEEEENS5_IJNS4_10UnderscoreESX_SX_EEEEENS4_13SM90_TMA_LOADENS4_14ComposedLayoutINS4_7SwizzleILi3ELi4ELi3EEENS4_18smem_ptr_flag_bitsILi16EEENSS_INS5_IJNSA_ILi8EEESF_EEENS5_IJSF_SC_EEEEEEEvNS4_8identityENS4_23SM90_TMA_LOAD_MULTICASTES1A_vS1B_EENS_8epilogue10collective18CollectiveEpilogueINS1E_23Sm100TmaWarpSpecializedILi3ELi2ELi16ELb1ELb0EEEJSH_NS5_IJNSS_ISF_SC_EENSS_INSA_ILi32EEESC_EEEEESI_SJ_SI_SJ_NS1E_6fusion15FusionCallbacksIS1I_NS1N_17LinearCombinationISI_fSI_fLNS_15FloatRoundStyleE2EEESH_S1M_JEEENS4_5SM1004TMEM4LOAD26SM100_TMEM_LOAD_16dp256b4xES10_NS11_INS12_ILi2ELi4ELi3EEES15_NSS_INS5_IJS16_S1K_EEENS5_IJS1K_SC_EEEEEEENS4_17SM75_U32x4_LDSM_NENS4_14SM90_TMA_STOREES21_NS4_17SM90_U32x4_STSM_NENS4_39AutoVectorizingCopyWithAssumedAlignmentILi128EEEEEEvvEEEEvNT_6ParamsE) ;  /* 0xffffff7402f47950 */ /* 0x000fea0003c3ffff */
        .weak           $__internal_1_$__cuda_sm10x_tcgen05_guardrail_trap_phase_invalid_during_alloc
        .type           $__internal_1_$__cuda_sm10x_tcgen05_guardrail_trap_phase_invalid_during_alloc,@function
        .size           $__internal_1_$__cuda_sm10x_tcgen05_guardrail_trap_phase_invalid_during_alloc,($__internal_2_$__cuda_sm10x_tcgen05_guardrail_trap_unallocated_columns_being_dealloced - $__internal_1_$__cuda_sm10x_tcgen05_guardrail_trap_phase_invalid_during_alloc)
$__internal_1_$__cuda_sm10x_tcgen05_guardrail_trap_phase_invalid_during_alloc:
[----:B------:R-:W-:Y:S05]  /*8830*/  BPT.TRAP 0x1 ;  /* 0x000000040000795c */ /* 0x000fea0000300000 */
[----:B------:R-:W-:-:S04]  /*8840*/  MOV R5, 0x0 ;  /* 0x0000000000057802 */ /* 0x000fc80000000f00 */
[----:B------:R-:W-:Y:S05]  /*8850*/  RET.REL.NODEC R4 `(_ZN7cutlass13device_kernelINS_4gemm6kernel13GemmUniversalIN4cute5tupleIJiiiiEEENS1_10collective13CollectiveMmaINS1_35MainloopSm100TmaUmmaWarpSpecializedILi3ELi2ELi4ENS5_IJNS4_1CILi2EEENSA_ILi1EEESC_EEEEENS5_IJNSA_ILi64EEESF_NSA_ILi256EEEEEENS_6half_tENS5_IJlSC_lEEESI_SJ_NS4_8TiledMMAINS4_8MMA_AtomIJNS4_20SM100_MMA_F16BF16_SSISI_SI_fLi64ELi64ELNS4_4UMMA5MajorE0ELSO_0ELNSN_7ScaleInE0ELSP_0EEEEEENS4_6LayoutINS5_IJSC_SC_SC_EEENS5_IJNSA_ILi0EEESU_SU_EEEEENS5_IJNS4_10UnderscoreESX_SX_EEEEENS4_13SM90_TMA_LOADENS4_14ComposedLayoutINS4_7SwizzleILi3ELi4ELi3EEENS4_18smem_ptr_flag_bitsILi16EEENSS_INS5_IJNSA_ILi8EEESF_EEENS5_IJSF_SC_EEEEEEEvNS4_8identityENS4_23SM90_TMA_LOAD_MULTICASTES1A_vS1B_EENS_8epilogue10collective18CollectiveEpilogueINS1E_23Sm100TmaWarpSpecializedILi3ELi2ELi16ELb1ELb0EEEJSH_NS5_IJNSS_ISF_SC_EENSS_INSA_ILi32EEESC_EEEEESI_SJ_SI_SJ_NS1E_6fusion15FusionCallbacksIS1I_NS1N_17LinearCombinationISI_fSI_fLNS_15FloatRoundStyleE2EEESH_S1M_JEEENS4_5SM1004TMEM4LOAD26SM100_TMEM_LOAD_16dp256b4xES10_NS11_INS12_ILi2ELi4ELi3EEES15_NSS_INS5_IJS16_S1K_EEENS5_IJS1K_SC_EEEEEEENS4_17SM75_U32x4_LDSM_NENS4_14SM90_TMA_STOREES21_NS4_17SM90_U32x4_STSM_NENS4_39AutoVectorizingCopyWithAssumedAlignmentILi128EEEEEEvvEEEEvNT_6ParamsE) ;  /* 0xffffff7404e87950 */ /* 0x000fea0003c3ffff */
        .weak           $__internal_2_$__cuda_sm10x_tcgen05_guardrail_trap_unallocated_columns_being_dealloced
        .type           $__internal_2_$__cuda_sm10x_tcgen05_guardrail_trap_unallocated_columns_being_dealloced,@function
        .size           $__internal_2_$__cuda_sm10x_tcgen05_guardrail_trap_unallocated_columns_being_dealloced,(.L_x_162 - $__internal_2_$__cuda_sm10x_tcgen05_guardrail_trap_unallocated_columns_being_dealloced)
$__internal_2_$__cuda_sm10x_tcgen05_guardrail_trap_unallocated_columns_being_dealloced:
[----:B------:R-:W-:Y:S05]  /*8860*/  BPT.TRAP 0x1 ;  /* 0x000000040000795c */ /* 0x000fea0000300000 */
[----:B------:R-:W-:-:S04]  /*8870*/  HFMA2 R3, -RZ, RZ, 0, 0 ;  /* 0x00000000ff037431 */ /* 0x000fc800000001ff */
[----:B------:R-:W-:Y:S05]  /*8880*/  RET.REL.NODEC R2 `(_ZN7cutlass13device_kernelINS_4gemm6kernel13GemmUniversalIN4cute5tupleIJiiiiEEENS1_10collective13CollectiveMmaINS1_35MainloopSm100TmaUmmaWarpSpecializedILi3ELi2ELi4ENS5_IJNS4_1CILi2EEENSA_ILi1EEESC_EEEEENS5_IJNSA_ILi64EEESF_NSA_ILi256EEEEEENS_6half_tENS5_IJlSC_lEEESI_SJ_NS4_8TiledMMAINS4_8MMA_AtomIJNS4_20SM100_MMA_F16BF16_SSISI_SI_fLi64ELi64ELNS4_4UMMA5MajorE0ELSO_0ELNSN_7ScaleInE0ELSP_0EEEEEENS4_6LayoutINS5_IJSC_SC_SC_EEENS5_IJNSA_ILi0EEESU_SU_EEEEENS5_IJNS4_10UnderscoreESX_SX_EEEEENS4_13SM90_TMA_LOADENS4_14ComposedLayoutINS4_7SwizzleILi3ELi4ELi3EEENS4_18smem_ptr_flag_bitsILi16EEENSS_INS5_IJNSA_ILi8EEESF_EEENS5_IJSF_SC_EEEEEEEvNS4_8identityENS4_23SM90_TMA_LOAD_MULTICASTES1A_vS1B_EENS_8epilogue10collective18CollectiveEpilogueINS1E_23Sm100TmaWarpSpecializedILi3ELi2ELi16ELb1ELb0EEEJSH_NS5_IJNSS_ISF_SC_EENSS_INSA_ILi32EEESC_EEEEESI_SJ_SI_SJ_NS1E_6fusion15FusionCallbacksIS1I_NS1N_17LinearCombinationISI_fSI_fLNS_15FloatRoundStyleE2EEESH_S1M_JEEENS4_5SM1004TMEM4LOAD26SM100_TMEM_LOAD_16dp256b4xES10_NS11_INS12_ILi2ELi4ELi3EEES15_NSS_INS5_IJS16_S1K_EEENS5_IJS1K_SC_EEEEEEENS4_17SM75_U32x4_LDSM_NENS4_14SM90_TMA_STOREES21_NS4_17SM90_U32x4_STSM_NENS4_39AutoVectorizingCopyWithAssumedAlignmentILi128EEEEEEvvEEEEvNT_6ParamsE) ;  /* 0xffffff7402dc7950 */ /* 0x000fea0003c3ffff */
.L_x_161:
[----:B------:R-:W-:-:S00]  /*8890*/  BRA `(.L_x_161) ;  /* 0xfffffffc00fc7947 */ /* 0x000fc0000383ffff */
[----:B------:R-:W-:-:S00]  /*88a0*/  NOP ;  /* 0x0000000000007918 */ /* 0x000fc00000000000 */
        /* <DEDUP_REMOVED lines=13> */
.L_x_162:


//--------------------- .nv.global.init           --------------------------
	.section	.nv.global.init,"aw",@progbits
.nv.global.init:
	.type		$str$27,@object
	.size		$str$27,($str$28 - $str$27)
$str$27:
        /*0000*/ 	.byte	0x28, 0x61, 0x64, 0x64, 0x72, 0x65, 0x73, 0x73, 0x20, 0x26, 0x20, 0x6d, 0x61, 0x73, 0x6b, 0x29
        /*0010*/ 	.byte	0x20, 0x3d, 0x3d, 0x20, 0x30, 0x00
	.type		$str$28,@object
	.size		$str$28,($str$26 - $str$28)
$str$28:
        /*0016*/ 	.byte	0x2f, 0x74, 0x6d, 0x70, 0x2f, 0x63, 0x75, 0x74, 0x6c, 0x61, 0x73, 0x73, 0x5f, 0x73, 0x77, 0x65
        /*0026*/ 	.byte	0x65, 0x70, 0x5f, 0x73, 0x72, 0x63, 0x2f, 0x69, 0x6e, 0x63, 0x6c, 0x75, 0x64, 0x65, 0x2f, 0x63
        /*0036*/ 	.byte	0x75, 0x74, 0x65, 0x2f, 0x70, 0x6f, 0x69, 0x6e, 0x74, 0x65, 0x72, 0x5f, 0x66, 0x6c, 0x61, 0x67
        /*0046*/ 	.byte	0x67, 0x65, 0x64, 0x2e, 0x68, 0x70, 0x70, 0x00
	.type		$str$26,@object
	.size		$str$26,($str$25 - $str$26)
$str$26:
        /*004e*/ 	.byte	0x2f, 0x74, 0x6d, 0x70, 0x2f, 0x63, 0x75, 0x74, 0x6c, 0x61, 0x73, 0x73, 0x5f, 0x73, 0x77, 0x65
        /*005e*/ 	.byte	0x65, 0x70, 0x5f, 0x73, 0x72, 0x63, 0x2f, 0x69, 0x6e, 0x63, 0x6c, 0x75, 0x64, 0x65, 0x2f, 0x63
        /*006e*/ 	.byte	0x75, 0x74, 0x65, 0x2f, 0x61, 0x74, 0x6f, 0x6d, 0x2f, 0x63, 0x6f, 0x70, 0x79, 0x5f, 0x74, 0x72
        /*007e*/ 	.byte	0x61, 0x69, 0x74, 0x73, 0x5f, 0x73, 0x6d, 0x31, 0x30, 0x30, 0x2e, 0x68, 0x70, 0x70, 0x00
	.type		$str$25,@object
	.size		$str$25,(__unnamed_1 - $str$25)
$str$25:
        /*008d*/ 	.byte	0x28, 0x28, 0x75, 0x69, 0x6e, 0x74, 0x33, 0x32, 0x5f, 0x74, 0x28, 0x74, 0x68, 0x72, 0x65, 0x61
        /*009d*/ 	.byte	0x64, 0x49, 0x64, 0x78, 0x2e, 0x78, 0x29, 0x20, 0x2f, 0x20, 0x33, 0x32, 0x29, 0x20, 0x25, 0x20
        /*00ad*/ 	.byte	0x34, 0x29, 0x20, 0x3d, 0x3d, 0x20, 0x28, 0x28, 0x28, 0x74, 0x6d, 0x65, 0x6d, 0x5f, 0x61, 0x64
        /*00bd*/ 	.byte	0x64, 0x72, 0x20, 0x3e, 0x3e, 0x20, 0x31, 0x36, 0x29, 0x20, 0x2f, 0x20, 0x33, 0x32, 0x29, 0x20
        /*00cd*/ 	.byte	0x25, 0x20, 0x34, 0x29, 0x00
	.type		__unnamed_1,@object
	.size		__unnamed_1,(__unnamed_2 - __unnamed_1)
__unnamed_1:
        /*00d2*/ 	.byte	0x61, 0x75, 0x74, 0x6f, 0x20, 0x63, 0x75, 0x74, 0x65, 0x3a, 0x3a, 0x61, 0x73, 0x5f, 0x70, 0x6f
        /* <DEDUP_REMOVED lines=24> */
        /*0262*/ 	.byte	0x3e, 0x3e, 0x3e, 0x5d, 0x00
	.type		__unnamed_2,@object
	.size		__unnamed_2,(.L_2 - __unnamed_2)
__unnamed_2:
        /* <DEDUP_REMOVED lines=46> */
.L_2:


//--------------------- .nv.shared._ZN7cutlass13device_kernelINS_4gemm6kernel13GemmUniversalIN4cute5tupleIJiiiiEEENS1_10collective13CollectiveMmaINS1_35MainloopSm100TmaUmmaWarpSpecializedILi3ELi2ELi4ENS5_IJNS4_1CILi2EEENSA_ILi1EEESC_EEEEENS5_IJNSA_ILi64EEESF_NSA_ILi256EEEEEENS_6half_tENS5_IJlSC_lEEESI_SJ_NS4_8TiledMMAINS4_8MMA_AtomIJNS4_20SM100_MMA_F16BF16_SSISI_SI_fLi64ELi64ELNS4_4UMMA5MajorE0ELSO_0ELNSN_7ScaleInE0ELSP_0EEEEEENS4_6LayoutINS5_IJSC_SC_SC_EEENS5_IJNSA_ILi0EEESU_SU_EEEEENS5_IJNS4_10UnderscoreESX_SX_EEEEENS4_13SM90_TMA_LOADENS4_14ComposedLayoutINS4_7SwizzleILi3ELi4ELi3EEENS4_18smem_ptr_flag_bitsILi16EEENSS_INS5_IJNSA_ILi8EEESF_EEENS5_IJSF_SC_EEEEEEEvNS4_8identityENS4_23SM90_TMA_LOAD_MULTICASTES1A_vS1B_EENS_8epilogue10collective18CollectiveEpilogueINS1E_23Sm100TmaWarpSpecializedILi3ELi2ELi16ELb1ELb0EEEJSH_NS5_IJNSS_ISF_SC_EENSS_INSA_ILi32EEESC_EEEEESI_SJ_SI_SJ_NS1E_6fusion15FusionCallbacksIS1I_NS1N_17LinearCombinationISI_fSI_fLNS_15FloatRoundStyleE2EEESH_S1M_JEEENS4_5SM1004TMEM4LOAD26SM100_TMEM_LOAD_16dp256b4xES10_NS11_INS12_ILi2ELi4ELi3EEES15_NSS_INS5_IJS16_S1K_EEENS5_IJS1K_SC_EEEEEEENS4_17SM75_U32x4_LDSM_NENS4_14SM90_TMA_STOREES21_NS4_17SM90_U32x4_STSM_NENS4_39AutoVectorizingCopyWithAssumedAlignmentILi128EEEEEEvvEEEEvNT_6ParamsE --------------------------
	.section	.nv.shared._ZN7cutlass13device_kernelINS_4gemm6kernel13GemmUniversalIN4cute5tupleIJiiiiEEENS1_10collective13CollectiveMmaINS1_35MainloopSm100TmaUmmaWarpSpecializedILi3ELi2ELi4ENS5_IJNS4_1CILi2EEENSA_ILi1EEESC_EEEEENS5_IJNSA_ILi64EEESF_NSA_ILi256EEEEEENS_6half_tENS5_IJlSC_lEEESI_SJ_NS4_8TiledMMAINS4_8MMA_AtomIJNS4_20SM100_MMA_F16BF16_SSISI_SI_fLi64ELi64ELNS4_4UMMA5MajorE0ELSO_0ELNSN_7ScaleInE0ELSP_0EEEEEENS4_6LayoutINS5_IJSC_SC_SC_EEENS5_IJNSA_ILi0EEESU_SU_EEEEENS5_IJNS4_10UnderscoreESX_SX_EEEEENS4_13SM90_TMA_LOADENS4_14ComposedLayoutINS4_7SwizzleILi3ELi4ELi3EEENS4_18smem_ptr_flag_bitsILi16EEENSS_INS5_IJNSA_ILi8EEESF_EEENS5_IJSF_SC_EEEEEEEvNS4_8identityENS4_23SM90_TMA_LOAD_MULTICASTES1A_vS1B_EENS_8epilogue10collective18CollectiveEpilogueINS1E_23Sm100TmaWarpSpecializedILi3ELi2ELi16ELb1ELb0EEEJSH_NS5_IJNSS_ISF_SC_EENSS_INSA_ILi32EEESC_EEEEESI_SJ_SI_SJ_NS1E_6fusion15FusionCallbacksIS1I_NS1N_17LinearCombinationISI_fSI_fLNS_15FloatRoundStyleE2EEESH_S1M_JEEENS4_5SM1004TMEM4LOAD26SM100_TMEM_LOAD_16dp256b4xES10_NS11_INS12_ILi2ELi4ELi3EEES15_NSS_INS5_IJS16_S1K_EEENS5_IJS1K_SC_EEEEEEENS4_17SM75_U32x4_LDSM_NENS4_14SM90_TMA_STOREES21_NS4_17SM90_U32x4_STSM_NENS4_39AutoVectorizingCopyWithAssumedAlignmentILi128EEEEEEvvEEEEvNT_6ParamsE,"aw",@nobits
	.sectionflags	@""
	.align	16
	.zero		1024


//--------------------- .nv.shared.reserved.0     --------------------------
	.section	.nv.shared.reserved.0,"aw",@nobits
	.weak		__nv_reservedSMEM_offset_0_alias
	.size		__nv_reservedSMEM_offset_0_alias, 0, 64
	.other		__nv_reservedSMEM_offset_0_alias,@"STO_CUDA_RESERVED_SHARED STV_DEFAULT"
__nv_reservedSMEM_offset_0_alias:
	.zero		0
.nv.shared.reserved.0:
	.zero		64
	.weak		__nv_reservedSMEM_tcgen05_partition
	.type		__nv_reservedSMEM_tcgen05_partition,@object
	.size		__nv_reservedSMEM_tcgen05_partition,(.L_0 - __nv_reservedSMEM_tcgen05_partition)
__nv_reservedSMEM_tcgen05_partition:
	.zero		32
.L_0:


//--------------------- .nv.global                --------------------------
	.section	.nv.global,"aw",@nobits
.nv.global:
	.type		_ZN39_INTERNAL_eef668fb_4_k_cu_532c08f7_85404cute1_E,@object
	.size		_ZN39_INTERNAL_eef668fb_4_k_cu_532c08f7_85404cute1_E,(_ZN39_INTERNAL_eef668fb_4_k_cu_532c08f7_85404cuda3std3__45__cpo6cbeginE - _ZN39_INTERNAL_eef668fb_4_k_cu_532c08f7_85404cute1_E)
_ZN39_INTERNAL_eef668fb_4_k_cu_532c08f7_85404cute1_E:
	.zero		1
	.type		_ZN39_INTERNAL_eef668fb_4_k_cu_532c08f7_85404cuda3std3__45__cpo6cbeginE,@object
	.size		_ZN39_INTERNAL_eef668fb_4_k_cu_532c08f7_85404cuda3std3__45__cpo6cbeginE,(_ZN39_INTERNAL_eef668fb_4_k_cu_532c08f7_85404cuda3std3__48in_placeE - _ZN39_INTERNAL_eef668fb_4_k_cu_532c08f7_85404cuda3std3__45__cpo6cbeginE)
_ZN39_INTERNAL_eef668fb_4_k_cu_532c08f7_85404cuda3std3__45__cpo6cbeginE:
	.zero		1
	.type		_ZN39_INTERNAL_eef668fb_4_k_cu_532c08f7_85404cuda3std3__48in_placeE,@object
	.size		_ZN39_INTERNAL_eef668fb_4_k_cu_532c08f7_85404cuda3std3__48in_placeE,(_ZN39_INTERNAL_eef668fb_4_k_cu_532c08f7_85404cuda3std6ranges3__45__cpo9iter_moveE - _ZN39_INTERNAL_eef668fb_4_k_cu_532c08f7_85404cuda3std3__48in_placeE)
_ZN39_INTERNAL_eef668fb_4_k_cu_532c08f7_85404cuda3std3__48in_placeE:
	.zero		1
	.type		_ZN39_INTERNAL_eef668fb_4_k_cu_532c08f7_85404cuda3std6ranges3__45__cpo9iter_moveE,@object
	.size		_ZN39_INTERNAL_eef668fb_4_k_cu_532c08f7_85404cuda3std6ranges3__45__cpo9iter_moveE,(_ZN39_INTERNAL_eef668fb_4_k_cu_532c08f7_85404cuda3std3__45__cpo5beginE - _ZN39_INTERNAL_eef668fb_4_k_cu_532c08f7_85404cuda3std6ranges3__45__cpo9iter_moveE)
_ZN39_INTERNAL_eef668fb_4_k_cu_532c08f7_85404cuda3std6ranges3__45__cpo9iter_moveE:
	.zero		1
	.type		_ZN39_INTERNAL_eef668fb_4_k_cu_532c08f7_85404cuda3std3__45__cpo5beginE,@object
	.size		_ZN39_INTERNAL_eef668fb_4_k_cu_532c08f7_85404cuda3std3__45__cpo5beginE,(_ZN39_INTERNAL_eef668fb_4_k_cu_532c08f7_85404cuda3std3__441_GLOBAL__N__eef668fb_4_k_cu_532c08f7_85406ignoreE - _ZN39_INTERNAL_eef668fb_4_k_cu_532c08f7_85404cuda3std3__45__cpo5beginE)
_ZN39_INTERNAL_eef668fb_4_k_cu_532c08f7_85404cuda3std3__45__cpo5beginE:
	.zero		1
	.type		_ZN39_INTERNAL_eef668fb_4_k_cu_532c08f7_85404cuda3std3__441_GLOBAL__N__eef668fb_4_k_cu_532c08f7_85406ignoreE,@object
	.size		_ZN39_INTERNAL_eef668fb_4_k_cu_532c08f7_85404cuda3std3__441_GLOBAL__N__eef668fb_4_k_cu_532c08f7_85406ignoreE,(_ZN39_INTERNAL_eef668fb_4_k_cu_532c08f7_85404cute7productE - _ZN39_INTERNAL_eef668fb_4_k_cu_532c08f7_85404cuda3std3__441_GLOBAL__N__eef668fb_4_k_cu_532c08f7_85406ignoreE)
_ZN39_INTERNAL_eef668fb_4_k_cu_532c08f7_85404cuda3std3__441_GLOBAL__N__eef668fb_4_k_cu_532c08f7_85406ignoreE:
	.zero		1
	.type		_ZN39_INTERNAL_eef668fb_4_k_cu_532c08f7_85404cute7productE,@object
	.size		_ZN39_INTERNAL_eef668fb_4_k_cu_532c08f7_85404cute7productE,(_ZN39_INTERNAL_eef668fb_4_k_cu_532c08f7_85404cuda3std3__45__cpo3endE - _ZN39_INTERNAL_eef668fb_4_k_cu_532c08f7_85404cute7productE)
_ZN39_INTERNAL_eef668fb_4_k_cu_532c08f7_85404cute7productE:
	.zero		1
	.type		_ZN39_INTERNAL_eef668fb_4_k_cu_532c08f7_85404cuda3std3__45__cpo3endE,@object
	.size		_ZN39_INTERNAL_eef668fb_4_k_cu_532c08f7_85404cuda3std3__45__cpo3endE,(_ZN39_INTERNAL_eef668fb_4_k_cu_532c08f7_85404cuda3std3__419piecewise_constructE - _ZN39_INTERNAL_eef668fb_4_k_cu_532c08f7_85404cuda3std3__45__cpo3endE)
_ZN39_INTERNAL_eef668fb_4_k_cu_532c08f7_85404cuda3std3__45__cpo3endE:
	.zero		1
	.type		_ZN39_INTERNAL_eef668fb_4_k_cu_532c08f7_85404cuda3std3__419piecewise_constructE,@object
	.size		_ZN39_INTERNAL_eef668fb_4_k_cu_532c08f7_85404cuda3std3__419piecewise_constructE,(_ZN39_INTERNAL_eef668fb_4_k_cu_532c08f7_85404cuda3std3__45__cpo4cendE - _ZN39_INTERNAL_eef668fb_4_k_cu_532c08f7_85404cuda3std3__419piecewise_constructE)
_ZN39_INTERNAL_eef668fb_4_k_cu_532c08f7_85404cuda3std3__419piecewise_constructE:
	.zero		1
	.type		_ZN39_INTERNAL_eef668fb_4_k_cu_532c08f7_85404cuda3std3__45__cpo4cendE,@object
	.size		_ZN39_INTERNAL_eef668fb_4_k_cu_532c08f7_85404cuda3std3__45__cpo4cendE,(_ZN39_INTERNAL_eef668fb_4_k_cu_532c08f7_85404cuda3std6ranges3__45__cpo4swapE - _ZN39_INTERNAL_eef668fb_4_k_cu_532c08f7_85404cuda3std3__45__cpo4cendE)
_ZN39_INTERNAL_eef668fb_4_k_cu_532c08f7_85404cuda3std3__45__cpo4cendE:
	.zero		1
	.type		_ZN39_INTERNAL_eef668fb_4_k_cu_532c08f7_85404cuda3std6ranges3__45__cpo4swapE,@object
	.size		_ZN39_INTERNAL_eef668fb_4_k_cu_532c08f7_85404cuda3std6ranges3__45__cpo4swapE,(.L_10 - _ZN39_INTERNAL_eef668fb_4_k_cu_532c08f7_85404cuda3std6ranges3__45__cpo4swapE)
_ZN39_INTERNAL_eef668fb_4_k_cu_532c08f7_85404cuda3std6ranges3__45__cpo4swapE:
	.zero		1
.L_10:


//--------------------- .nv.constant0._ZN7cutlass13device_kernelINS_4gemm6kernel13GemmUniversalIN4cute5tupleIJiiiiEEENS1_10collective13CollectiveMmaINS1_35MainloopSm100TmaUmmaWarpSpecializedILi3ELi2ELi4ENS5_IJNS4_1CILi2EEENSA_ILi1EEESC_EEEEENS5_IJNSA_ILi64EEESF_NSA_ILi256EEEEEENS_6half_tENS5_IJlSC_lEEESI_SJ_NS4_8TiledMMAINS4_8MMA_AtomIJNS4_20SM100_MMA_F16BF16_SSISI_SI_fLi64ELi64ELNS4_4UMMA5MajorE0ELSO_0ELNSN_7ScaleInE0ELSP_0EEEEEENS4_6LayoutINS5_IJSC_SC_SC_EEENS5_IJNSA_ILi0EEESU_SU_EEEEENS5_IJNS4_10UnderscoreESX_SX_EEEEENS4_13SM90_TMA_LOADENS4_14ComposedLayoutINS4_7SwizzleILi3ELi4ELi3EEENS4_18smem_ptr_flag_bitsILi16EEENSS_INS5_IJNSA_ILi8EEESF_EEENS5_IJSF_SC_EEEEEEEvNS4_8identityENS4_23SM90_TMA_LOAD_MULTICASTES1A_vS1B_EENS_8epilogue10collective18CollectiveEpilogueINS1E_23Sm100TmaWarpSpecializedILi3ELi2ELi16ELb1ELb0EEEJSH_NS5_IJNSS_ISF_SC_EENSS_INSA_ILi32EEESC_EEEEESI_SJ_SI_SJ_NS1E_6fusion15FusionCallbacksIS1I_NS1N_17LinearCombinationISI_fSI_fLNS_15FloatRoundStyleE2EEESH_S1M_JEEENS4_5SM1004TMEM4LOAD26SM100_TMEM_LOAD_16dp256b4xES10_NS11_INS12_ILi2ELi4ELi3EEES15_NSS_INS5_IJS16_S1K_EEENS5_IJS1K_SC_EEEEEEENS4_17SM75_U32x4_LDSM_NENS4_14SM90_TMA_STOREES21_NS4_17SM90_U32x4_STSM_NENS4_39AutoVectorizingCopyWithAssumedAlignmentILi128EEEEEEvvEEEEvNT_6ParamsE --------------------------
	.section	.nv.constant0._ZN7cutlass13device_kernelINS_4gemm6kernel13GemmUniversalIN4cute5tupleIJiiiiEEENS1_10collective13CollectiveMmaINS1_35MainloopSm100TmaUmmaWarpSpecializedILi3ELi2ELi4ENS5_IJNS4_1CILi2EEENSA_ILi1EEESC_EEEEENS5_IJNSA_ILi64EEESF_NSA_ILi256EEEEEENS_6half_tENS5_IJlSC_lEEESI_SJ_NS4_8TiledMMAINS4_8MMA_AtomIJNS4_20SM100_MMA_F16BF16_SSISI_SI_fLi64ELi64ELNS4_4UMMA5MajorE0ELSO_0ELNSN_7ScaleInE0ELSP_0EEEEEENS4_6LayoutINS5_IJSC_SC_SC_EEENS5_IJNSA_ILi0EEESU_SU_EEEEENS5_IJNS4_10UnderscoreESX_SX_EEEEENS4_13SM90_TMA_LOADENS4_14ComposedLayoutINS4_7SwizzleILi3ELi4ELi3EEENS4_18smem_ptr_flag_bitsILi16EEENSS_INS5_IJNSA_ILi8EEESF_EEENS5_IJSF_SC_EEEEEEEvNS4_8identityENS4_23SM90_TMA_LOAD_MULTICASTES1A_vS1B_EENS_8epilogue10collective18CollectiveEpilogueINS1E_23Sm100TmaWarpSpecializedILi3ELi2ELi16ELb1ELb0EEEJSH_NS5_IJNSS_ISF_SC_EENSS_INSA_ILi32EEESC_EEEEESI_SJ_SI_SJ_NS1E_6fusion15FusionCallbacksIS1I_NS1N_17LinearCombinationISI_fSI_fLNS_15FloatRoundStyleE2EEESH_S1M_JEEENS4_5SM1004TMEM4LOAD26SM100_TMEM_LOAD_16dp256b4xES10_NS11_INS12_ILi2ELi4ELi3EEES15_NSS_INS5_IJS16_S1K_EEENS5_IJS1K_SC_EEEEEEENS4_17SM75_U32x4_LDSM_NENS4_14SM90_TMA_STOREES21_NS4_17SM90_U32x4_STSM_NENS4_39AutoVectorizingCopyWithAssumedAlignmentILi128EEEEEEvvEEEEvNT_6ParamsE,"a",@progbits
	.sectionflags	@""
	.align	4
.nv.constant0._ZN7cutlass13device_kernelINS_4gemm6kernel13GemmUniversalIN4cute5tupleIJiiiiEEENS1_10collective13CollectiveMmaINS1_35MainloopSm100TmaUmmaWarpSpecializedILi3ELi2ELi4ENS5_IJNS4_1CILi2EEENSA_ILi1EEESC_EEEEENS5_IJNSA_ILi64EEESF_NSA_ILi256EEEEEENS_6half_tENS5_IJlSC_lEEESI_SJ_NS4_8TiledMMAINS4_8MMA_AtomIJNS4_20SM100_MMA_F16BF16_SSISI_SI_fLi64ELi64ELNS4_4UMMA5MajorE0ELSO_0ELNSN_7ScaleInE0ELSP_0EEEEEENS4_6LayoutINS5_IJSC_SC_SC_EEENS5_IJNSA_ILi0EEESU_SU_EEEEENS5_IJNS4_10UnderscoreESX_SX_EEEEENS4_13SM90_TMA_LOADENS4_14ComposedLayoutINS4_7SwizzleILi3ELi4ELi3EEENS4_18smem_ptr_flag_bitsILi16EEENSS_INS5_IJNSA_ILi8EEESF_EEENS5_IJSF_SC_EEEEEEEvNS4_8identityENS4_23SM90_TMA_LOAD_MULTICASTES1A_vS1B_EENS_8epilogue10collective18CollectiveEpilogueINS1E_23Sm100TmaWarpSpecializedILi3ELi2ELi16ELb1ELb0EEEJSH_NS5_IJNSS_ISF_SC_EENSS_INSA_ILi32EEESC_EEEEESI_SJ_SI_SJ_NS1E_6fusion15FusionCallbacksIS1I_NS1N_17LinearCombinationISI_fSI_fLNS_15FloatRoundStyleE2EEESH_S1M_JEEENS4_5SM1004TMEM4LOAD26SM100_TMEM_LOAD_16dp256b4xES10_NS11_INS12_ILi2ELi4ELi3EEES15_NSS_INS5_IJS16_S1K_EEENS5_IJS1K_SC_EEEEEEENS4_17SM75_U32x4_LDSM_NENS4_14SM90_TMA_STOREES21_NS4_17SM90_U32x4_STSM_NENS4_39AutoVectorizingCopyWithAssumedAlignmentILi128EEEEEEvvEEEEvNT_6ParamsE:
	.zero		2944


//--------------------- SYMBOLS --------------------------

	.type		.nv.reservedSmem.offset0,@object
	.size		.nv.reservedSmem.offset0,0x4
	.type		.nv.reservedSmem.cap,@object
	.size		.nv.reservedSmem.cap,0x4
	.type		__assertfail,@function
